// auto-generated by cutlass_sweep.epilogue — config: {"arch": "sm_100", "cluster_m": 2, "cluster_n": 1, "dtype": "bf16", "fusion": "gelu", "tile_k": 64, "tile_m": 256, "tile_n": 128}
#include "cutlass/cutlass.h"
#include "cutlass/gemm/collective/collective_builder.hpp"
#include "cutlass/gemm/device/gemm_universal_adapter.h"
#include "cutlass/gemm/kernel/gemm_universal.hpp"
#include "cutlass/epilogue/collective/collective_builder.hpp"
#include "cutlass/epilogue/fusion/operations.hpp"
#include "cutlass/epilogue/thread/activation.h"

using Elem = cutlass::bfloat16_t;
using Acc  = float;
using TileShape    = cute::Shape<cute::_256, cute::_128, cute::_64>;
using ClusterShape = cute::Shape<cute::_2, cute::_1, cute::_1>;
using FusionOp     = cutlass::epilogue::fusion::LinCombEltAct<cutlass::epilogue::thread::GELU, Elem, Acc>;

using CollectiveEpilogue = typename cutlass::epilogue::collective::CollectiveBuilder<
    cutlass::arch::Sm100, cutlass::arch::OpClassTensorOp,
    TileShape, ClusterShape,
    cutlass::epilogue::collective::EpilogueTileAuto,
    Acc, Acc,
    Elem, cutlass::layout::RowMajor, 128 / cutlass::sizeof_bits<Elem>::value,
    Elem, cutlass::layout::RowMajor, 128 / cutlass::sizeof_bits<Elem>::value,
    cutlass::epilogue::collective::EpilogueScheduleAuto,
    FusionOp
  >::CollectiveOp;

using CollectiveMainloop = typename cutlass::gemm::collective::CollectiveBuilder<
    cutlass::arch::Sm100, cutlass::arch::OpClassTensorOp,
    Elem, cutlass::layout::RowMajor, 128 / cutlass::sizeof_bits<Elem>::value,
    Elem, cutlass::layout::ColumnMajor, 128 / cutlass::sizeof_bits<Elem>::value,
    Acc,
    TileShape, ClusterShape,
    cutlass::gemm::collective::StageCountAutoCarveout<
        static_cast<int>(sizeof(typename CollectiveEpilogue::SharedStorage))>,
    cutlass::gemm::collective::KernelScheduleAuto
  >::CollectiveOp;

using GemmKernel = cutlass::gemm::kernel::GemmUniversal<
    cute::Shape<int,int,int,int>, CollectiveMainloop, CollectiveEpilogue>;
using Gemm = cutlass::gemm::device::GemmUniversalAdapter<GemmKernel>;

auto* _anchor = &cutlass::device_kernel<GemmKernel>;


// ===== COMPILED SASS (sm_100a) =====

	.target	sm_100a

	.elftype	@"ET_EXEC"


//--------------------- .note.nv.tkinfo           --------------------------
	.section	.note.nv.tkinfo,"",@"SHT_NOTE"
	.sectionflags	@"SHF_NOTE_NV_TKINFO"
	.tkinfo
        /*0018*/ 	.word	0x00000002
        /*0030*/ 	.string	""
        /*0030*/ 	.string	"ptxas"
        /*0030*/ 	.string	"Cuda compilation tools, release 13.0, V13.0.88"
        /*0030*/ 	.string	"Build cuda_13.0.r13.0/compiler.36424714_0"
        /*0030*/ 	.string	"-arch sm_100a -m 64 "



//--------------------- .note.nv.cuinfo           --------------------------
	.section	.note.nv.cuinfo,"",@"SHT_NOTE"
	.sectionflags	@"SHF_NOTE_NV_CUINFO"
        /*0018*/ 	.short	0x0002
        /*001a*/ 	.short	0x0064
        /*001c*/ 	.short	0x0082
	.zero		2


//--------------------- .nv.info                  --------------------------
	.section	.nv.info,"",@"SHT_CUDA_INFO"
	.align	4


	//----- nvinfo : EIATTR_REGCOUNT
	.align		4
        /*0000*/ 	.byte	0x04, 0x2f
        /*0002*/ 	.short	(.L_19 - .L_18)
	.align		4
.L_18:
        /*0004*/ 	.word	index@(_ZN7cutlass13device_kernelINS_4gemm6kernel13GemmUniversalIN4cute5tupleIJiiiiEEENS1_10collective13CollectiveMmaINS1_35MainloopSm100TmaUmmaWarpSpecializedILi8ELi2ELi4ENS5_IJNS4_1CILi2EEENSA_ILi1EEESC_EEEEENS5_IJNSA_ILi256EEENSA_ILi128EEENSA_ILi64EEEEEENS_10bfloat16_tENS5_IJlSC_lEEESJ_SK_NS4_8TiledMMAINS4_8MMA_AtomIJNS4_26SM100_MMA_F16BF16_2x1SM_SSISJ_SJ_fLi256ELi128ELNS4_4UMMA5MajorE0ELSP_0ELNSO_7ScaleInE0ELSQ_0EEEEEENS4_6LayoutINS5_IJSC_SC_SC_EEENS5_IJNSA_ILi0EEESV_SV_EEEEENS5_IJNS4_10UnderscoreESY_SY_EEEEENS4_18SM100_TMA_2SM_LOADENS4_14ComposedLayoutINS4_7SwizzleILi3ELi4ELi3EEENS4_18smem_ptr_flag_bitsILi16EEENST_INS5_IJNSA_ILi8EEESH_EEENS5_IJSH_SC_EEEEEEEvNS4_8identityES11_S1B_vS1C_EENS_8epilogue10collective18CollectiveEpilogueINS1E_23Sm100TmaWarpSpecializedILi4ELi2ELi32ELb1ELb0EEEJNS5_IJSG_SG_SH_EEENS5_IJNST_ISG_SC_EENST_INSA_ILi32EEESC_EEEEESJ_SK_SJ_SK_NS1E_6fusion15FusionCallbacksIS1I_NS1O_13LinCombEltActINS1E_6thread4GELUESJ_fSJ_fLNS_15FloatRoundStyleE2EEES1J_S1N_JEEENS4_5SM1004TMEM4LOAD26SM100_TMEM_LOAD_32dp32b32xENS4_13SM90_TMA_LOADENS12_INS13_ILi2ELi4ELi3EEES16_NST_INS5_IJS17_S1L_EEENS5_IJS1L_SC_EEEEEEENS4_39AutoVectorizingCopyWithAssumedAlignmentILi128EEENS4_14SM90_TMA_STOREES25_S27_S27_EEEvvEEEEvNT_6ParamsE)
        /*0008*/ 	.word	0x00000092


	//----- nvinfo : EIATTR_FRAME_SIZE
	.align		4
.L_19:
        /*000c*/ 	.byte	0x04, 0x11
        /*000e*/ 	.short	(.L_21 - .L_20)
	.align		4
.L_20:
        /*0010*/ 	.word	index@($__internal_2_$__cuda_sm10x_tcgen05_guardrail_trap_unallocated_columns_being_dealloced)
        /*0014*/ 	.word	0x00000000


	//----- nvinfo : EIATTR_FRAME_SIZE
	.align		4
.L_21:
        /*0018*/ 	.byte	0x04, 0x11
        /*001a*/ 	.short	(.L_23 - .L_22)
	.align		4
.L_22:
        /*001c*/ 	.word	index@($__internal_1_$__cuda_sm10x_tcgen05_guardrail_trap_phase_invalid_during_alloc)
        /*0020*/ 	.word	0x00000000


	//----- nvinfo : EIATTR_FRAME_SIZE
	.align		4
.L_23:
        /*0024*/ 	.byte	0x04, 0x11
        /*0026*/ 	.short	(.L_25 - .L_24)
	.align		4
.L_24:
        /*0028*/ 	.word	index@($__internal_0_$__cuda_sm10x_tcgen05_guardrail_trap_col_being_dealloced_not_returned_by_alloc)
        /*002c*/ 	.word	0x00000000


	//----- nvinfo : EIATTR_FRAME_SIZE
	.align		4
.L_25:
        /*0030*/ 	.byte	0x04, 0x11
        /*0032*/ 	.short	(.L_27 - .L_26)
	.align		4
.L_26:
        /*0034*/ 	.word	index@(_ZN7cutlass13device_kernelINS_4gemm6kernel13GemmUniversalIN4cute5tupleIJiiiiEEENS1_10collective13CollectiveMmaINS1_35MainloopSm100TmaUmmaWarpSpecializedILi8ELi2ELi4ENS5_IJNS4_1CILi2EEENSA_ILi1EEESC_EEEEENS5_IJNSA_ILi256EEENSA_ILi128EEENSA_ILi64EEEEEENS_10bfloat16_tENS5_IJlSC_lEEESJ_SK_NS4_8TiledMMAINS4_8MMA_AtomIJNS4_26SM100_MMA_F16BF16_2x1SM_SSISJ_SJ_fLi256ELi128ELNS4_4UMMA5MajorE0ELSP_0ELNSO_7ScaleInE0ELSQ_0EEEEEENS4_6LayoutINS5_IJSC_SC_SC_EEENS5_IJNSA_ILi0EEESV_SV_EEEEENS5_IJNS4_10UnderscoreESY_SY_EEEEENS4_18SM100_TMA_2SM_LOADENS4_14ComposedLayoutINS4_7SwizzleILi3ELi4ELi3EEENS4_18smem_ptr_flag_bitsILi16EEENST_INS5_IJNSA_ILi8EEESH_EEENS5_IJSH_SC_EEEEEEEvNS4_8identityES11_S1B_vS1C_EENS_8epilogue10collective18CollectiveEpilogueINS1E_23Sm100TmaWarpSpecializedILi4ELi2ELi32ELb1ELb0EEEJNS5_IJSG_SG_SH_EEENS5_IJNST_ISG_SC_EENST_INSA_ILi32EEESC_EEEEESJ_SK_SJ_SK_NS1E_6fusion15FusionCallbacksIS1I_NS1O_13LinCombEltActINS1E_6thread4GELUESJ_fSJ_fLNS_15FloatRoundStyleE2EEES1J_S1N_JEEENS4_5SM1004TMEM4LOAD26SM100_TMEM_LOAD_32dp32b32xENS4_13SM90_TMA_LOADENS12_INS13_ILi2ELi4ELi3EEES16_NST_INS5_IJS17_S1L_EEENS5_IJS1L_SC_EEEEEEENS4_39AutoVectorizingCopyWithAssumedAlignmentILi128EEENS4_14SM90_TMA_STOREES25_S27_S27_EEEvvEEEEvNT_6ParamsE)
        /*0038*/ 	.word	0x00000000


	//----- nvinfo : EIATTR_MIN_STACK_SIZE
	.align		4
.L_27:
        /*003c*/ 	.byte	0x04, 0x12
        /*003e*/ 	.short	(.L_29 - .L_28)
	.align		4
.L_28:
        /*0040*/ 	.word	index@(_ZN7cutlass13device_kernelINS_4gemm6kernel13GemmUniversalIN4cute5tupleIJiiiiEEENS1_10collective13CollectiveMmaINS1_35MainloopSm100TmaUmmaWarpSpecializedILi8ELi2ELi4ENS5_IJNS4_1CILi2EEENSA_ILi1EEESC_EEEEENS5_IJNSA_ILi256EEENSA_ILi128EEENSA_ILi64EEEEEENS_10bfloat16_tENS5_IJlSC_lEEESJ_SK_NS4_8TiledMMAINS4_8MMA_AtomIJNS4_26SM100_MMA_F16BF16_2x1SM_SSISJ_SJ_fLi256ELi128ELNS4_4UMMA5MajorE0ELSP_0ELNSO_7ScaleInE0ELSQ_0EEEEEENS4_6LayoutINS5_IJSC_SC_SC_EEENS5_IJNSA_ILi0EEESV_SV_EEEEENS5_IJNS4_10UnderscoreESY_SY_EEEEENS4_18SM100_TMA_2SM_LOADENS4_14ComposedLayoutINS4_7SwizzleILi3ELi4ELi3EEENS4_18smem_ptr_flag_bitsILi16EEENST_INS5_IJNSA_ILi8EEESH_EEENS5_IJSH_SC_EEEEEEEvNS4_8identityES11_S1B_vS1C_EENS_8epilogue10collective18CollectiveEpilogueINS1E_23Sm100TmaWarpSpecializedILi4ELi2ELi32ELb1ELb0EEEJNS5_IJSG_SG_SH_EEENS5_IJNST_ISG_SC_EENST_INSA_ILi32EEESC_EEEEESJ_SK_SJ_SK_NS1E_6fusion15FusionCallbacksIS1I_NS1O_13LinCombEltActINS1E_6thread4GELUESJ_fSJ_fLNS_15FloatRoundStyleE2EEES1J_S1N_JEEENS4_5SM1004TMEM4LOAD26SM100_TMEM_LOAD_32dp32b32xENS4_13SM90_TMA_LOADENS12_INS13_ILi2ELi4ELi3EEES16_NST_INS5_IJS17_S1L_EEENS5_IJS1L_SC_EEEEEEENS4_39AutoVectorizingCopyWithAssumedAlignmentILi128EEENS4_14SM90_TMA_STOREES25_S27_S27_EEEvvEEEEvNT_6ParamsE)
        /*0044*/ 	.word	0x00000000
.L_29:


//--------------------- .nv.compat                --------------------------
	.section	.nv.compat,"",@"SHT_CUDA_COMPAT_INFO"
	.align	4
        /*0000*/ 	.byte	0x02, 0x09, 0x01, 0x00, 0x02, 0x02, 0x02, 0x00, 0x02, 0x05, 0x05, 0x00, 0x03, 0x07, 0x01, 0x01
        /*0010*/ 	.byte	0x02, 0x03, 0x01, 0x00, 0x02, 0x06, 0x01, 0x00, 0x04, 0x0b, 0x08, 0x00, 0x01, 0x00, 0x00, 0x00
        /*0020*/ 	.byte	0x00, 0x00, 0x00, 0x00


//--------------------- .nv.info._ZN7cutlass13device_kernelINS_4gemm6kernel13GemmUniversalIN4cute5tupleIJiiiiEEENS1_10collective13CollectiveMmaINS1_35MainloopSm100TmaUmmaWarpSpecializedILi8ELi2ELi4ENS5_IJNS4_1CILi2EEENSA_ILi1EEESC_EEEEENS5_IJNSA_ILi256EEENSA_ILi128EEENSA_ILi64EEEEEENS_10bfloat16_tENS5_IJlSC_lEEESJ_SK_NS4_8TiledMMAINS4_8MMA_AtomIJNS4_26SM100_MMA_F16BF16_2x1SM_SSISJ_SJ_fLi256ELi128ELNS4_4UMMA5MajorE0ELSP_0ELNSO_7ScaleInE0ELSQ_0EEEEEENS4_6LayoutINS5_IJSC_SC_SC_EEENS5_IJNSA_ILi0EEESV_SV_EEEEENS5_IJNS4_10UnderscoreESY_SY_EEEEENS4_18SM100_TMA_2SM_LOADENS4_14ComposedLayoutINS4_7SwizzleILi3ELi4ELi3EEENS4_18smem_ptr_flag_bitsILi16EEENST_INS5_IJNSA_ILi8EEESH_EEENS5_IJSH_SC_EEEEEEEvNS4_8identityES11_S1B_vS1C_EENS_8epilogue10collective18CollectiveEpilogueINS1E_23Sm100TmaWarpSpecializedILi4ELi2ELi32ELb1ELb0EEEJNS5_IJSG_SG_SH_EEENS5_IJNST_ISG_SC_EENST_INSA_ILi32EEESC_EEEEESJ_SK_SJ_SK_NS1E_6fusion15FusionCallbacksIS1I_NS1O_13LinCombEltActINS1E_6thread4GELUESJ_fSJ_fLNS_15FloatRoundStyleE2EEES1J_S1N_JEEENS4_5SM1004TMEM4LOAD26SM100_TMEM_LOAD_32dp32b32xENS4_13SM90_TMA_LOADENS12_INS13_ILi2ELi4ELi3EEES16_NST_INS5_IJS17_S1L_EEENS5_IJS1L_SC_EEEEEEENS4_39AutoVectorizingCopyWithAssumedAlignmentILi128EEENS4_14SM90_TMA_STOREES25_S27_S27_EEEvvEEEEvNT_6ParamsE --------------------------
	.section	.nv.info._ZN7cutlass13device_kernelINS_4gemm6kernel13GemmUniversalIN4cute5tupleIJiiiiEEENS1_10collective13CollectiveMmaINS1_35MainloopSm100TmaUmmaWarpSpecializedILi8ELi2ELi4ENS5_IJNS4_1CILi2EEENSA_ILi1EEESC_EEEEENS5_IJNSA_ILi256EEENSA_ILi128EEENSA_ILi64EEEEEENS_10bfloat16_tENS5_IJlSC_lEEESJ_SK_NS4_8TiledMMAINS4_8MMA_AtomIJNS4_26SM100_MMA_F16BF16_2x1SM_SSISJ_SJ_fLi256ELi128ELNS4_4UMMA5MajorE0ELSP_0ELNSO_7ScaleInE0ELSQ_0EEEEEENS4_6LayoutINS5_IJSC_SC_SC_EEENS5_IJNSA_ILi0EEESV_SV_EEEEENS5_IJNS4_10UnderscoreESY_SY_EEEEENS4_18SM100_TMA_2SM_LOADENS4_14ComposedLayoutINS4_7SwizzleILi3ELi4ELi3EEENS4_18smem_ptr_flag_bitsILi16EEENST_INS5_IJNSA_ILi8EEESH_EEENS5_IJSH_SC_EEEEEEEvNS4_8identityES11_S1B_vS1C_EENS_8epilogue10collective18CollectiveEpilogueINS1E_23Sm100TmaWarpSpecializedILi4ELi2ELi32ELb1ELb0EEEJNS5_IJSG_SG_SH_EEENS5_IJNST_ISG_SC_EENST_INSA_ILi32EEESC_EEEEESJ_SK_SJ_SK_NS1E_6fusion15FusionCallbacksIS1I_NS1O_13LinCombEltActINS1E_6thread4GELUESJ_fSJ_fLNS_15FloatRoundStyleE2EEES1J_S1N_JEEENS4_5SM1004TMEM4LOAD26SM100_TMEM_LOAD_32dp32b32xENS4_13SM90_TMA_LOADENS12_INS13_ILi2ELi4ELi3EEES16_NST_INS5_IJS17_S1L_EEENS5_IJS1L_SC_EEEEEEENS4_39AutoVectorizingCopyWithAssumedAlignmentILi128EEENS4_14SM90_TMA_STOREES25_S27_S27_EEEvvEEEEvNT_6ParamsE,"",@"SHT_CUDA_INFO"
	.sectionflags	@""
	.align	4


	//----- nvinfo : EIATTR_CUDA_API_VERSION
	.align		4
        /*0000*/ 	.byte	0x04, 0x37
        /*0002*/ 	.short	(.L_31 - .L_30)
.L_30:
        /*0004*/ 	.word	0x00000082


	//----- nvinfo : EIATTR_KPARAM_INFO
	.align		4
.L_31:
        /*0008*/ 	.byte	0x04, 0x17
        /*000a*/ 	.short	(.L_33 - .L_32)
.L_32:
        /*000c*/ 	.word	0x00000000
        /*0010*/ 	.short	0x0000
        /*0012*/ 	.short	0x0000
        /*0014*/ 	.byte	0x00, 0xf0, 0x01, 0x20


	//----- nvinfo : EIATTR_AT_ENTRY_FRAGMENTS
	.align		4
.L_33:
        /*0018*/ 	.byte	0x04, 0x4f
        /*001a*/ 	.short	(.L_35 - .L_34)


	//   ....[0]....
.L_34:
        /*001c*/ 	.word	0x00000007


	//----- nvinfo : EIATTR_RESERVED_SMEM_USED
	.align		4
.L_35:
        /*0020*/ 	.byte	0x01, 0x41
	.zero		2


	//----- nvinfo : EIATTR_SPARSE_MMA_MASK
	.align		4
        /*0024*/ 	.byte	0x03, 0x50
        /*0026*/ 	.short	0x0000


	//----- nvinfo : EIATTR_TCGEN05_2CTA_USED
	.align		4
        /*0028*/ 	.byte	0x01, 0x52
	.zero		2


	//----- nvinfo : EIATTR_MAXREG_COUNT
	.align		4
        /*002c*/ 	.byte	0x03, 0x1b
        /*002e*/ 	.short	0x00ff


	//----- nvinfo : EIATTR_NUM_BARRIERS
	.align		4
        /*0030*/ 	.byte	0x02, 0x4c
        /*0032*/ 	.byte	0x07
	.zero		1


	//----- nvinfo : EIATTR_EXTERNS
	.align		4
        /*0034*/ 	.byte	0x04, 0x0f
        /*0036*/ 	.short	(.L_37 - .L_36)


	//   ....[0]....
	.align		4
.L_36:
        /*0038*/ 	.word	index@(__assertfail)


	//----- nvinfo : EIATTR_MERCURY_ISA_VERSION
	.align		4
.L_37:
        /*003c*/ 	.byte	0x03, 0x5f
        /*003e*/ 	.short	0x0101


	//----- nvinfo : EIATTR_INT_WARP_WIDE_INSTR_OFFSETS
	.align		4
        /*0040*/ 	.byte	0x04, 0x31
        /*0042*/ 	.short	(.L_39 - .L_38)


	//   ....[0]....
.L_38:
        /*0044*/ 	.word	0x00000d60


	//   ....[1]....
        /*0048*/ 	.word	0x00000e00


	//   ....[2]....
        /*004c*/ 	.word	0x00002150


	//   ....[3]....
        /*0050*/ 	.word	0x00004270


	//   ....[4]....
        /*0054*/ 	.word	0x00004290


	//   ....[5]....
        /*0058*/ 	.word	0x000042c0


	//   ....[6]....
        /*005c*/ 	.word	0x00004c00


	//   ....[7]....
        /*0060*/ 	.word	0x00004c70


	//   ....[8]....
        /*0064*/ 	.word	0x00004d50


	//   ....[9]....
        /*0068*/ 	.word	0x00004dd0


	//   ....[10]....
        /*006c*/ 	.word	0x00004ee0


	//   ....[11]....
        /*0070*/ 	.word	0x00004f70


	//   ....[12]....
        /*0074*/ 	.word	0x00005150


	//   ....[13]....
        /*0078*/ 	.word	0x000052b0


	//   ....[14]....
        /*007c*/ 	.word	0x000061b0


	//----- nvinfo : EIATTR_COOP_GROUP_MASK_REGIDS
	.align		4
.L_39:
        /*0080*/ 	.byte	0x04, 0x29
        /*0082*/ 	.short	(.L_41 - .L_40)


	//   ....[0]....
.L_40:
        /*0084*/ 	.word	0xffffffff


	//   ....[1]....
        /*0088*/ 	.word	0xffffffff


	//   ....[2]....
        /*008c*/ 	.word	0xffffffff


	//   ....[3]....
        /*0090*/ 	.word	0xffffffff


	//   ....[4]....
        /*0094*/ 	.word	0xffffffff


	//   ....[5]....
        /*0098*/ 	.word	0xffffffff


	//   ....[6]....
        /*009c*/ 	.word	0xffffffff


	//   ....[7]....
        /*00a0*/ 	.word	0xffffffff


	//   ....[8]....
        /*00a4*/ 	.word	0xffffffff


	//   ....[9]....
        /*00a8*/ 	.word	0xffffffff


	//   ....[10]....
        /*00ac*/ 	.word	0xffffffff


	//   ....[11]....
        /*00b0*/ 	.word	0xffffffff


	//   ....[12]....
        /*00b4*/ 	.word	0xffffffff


	//   ....[13]....
        /*00b8*/ 	.word	0xffffffff


	//----- nvinfo : EIATTR_COOP_GROUP_INSTR_OFFSETS
	.align		4
.L_41:
        /*00bc*/ 	.byte	0x04, 0x28
        /*00be*/ 	.short	(.L_43 - .L_42)


	//   ....[0]....
.L_42:
        /*00c0*/ 	.word	0x000000c0


	//   ....[1]....
        /*00c4*/ 	.word	0x000004d0


	//   ....[2]....
        /*00c8*/ 	.word	0x000006d0


	//   ....[3]....
        /*00cc*/ 	.word	0x00000860


	//   ....[4]....
        /*00d0*/ 	.word	0x00000950


	//   ....[5]....
        /*00d4*/ 	.word	0x00000ab0


	//   ....[6]....
        /*00d8*/ 	.word	0x00000c40


	//   ....[7]....
        /*00dc*/ 	.word	0x00000e80


	//   ....[8]....
        /*00e0*/ 	.word	0x00002030


	//   ....[9]....
        /*00e4*/ 	.word	0x00003050


	//   ....[10]....
        /*00e8*/ 	.word	0x00003520


	//   ....[11]....
        /*00ec*/ 	.word	0x00003550


	//   ....[12]....
        /*00f0*/ 	.word	0x00004170


	//   ....[13]....
        /*00f4*/ 	.word	0x00004380


	//----- nvinfo : EIATTR_VRC_CTA_INIT_COUNT
	.align		4
.L_43:
        /*00f8*/ 	.byte	0x02, 0x4a
        /*00fa*/ 	.byte	0x80
	.zero		1


	//----- nvinfo : EIATTR_SYSCALL_OFFSETS
	.align		4
        /*00fc*/ 	.byte	0x04, 0x46
        /*00fe*/ 	.short	(.L_45 - .L_44)


	//   ....[0]....
.L_44:
        /*0100*/ 	.word	0x00005c90


	//   ....[1]....
        /*0104*/ 	.word	0x00005d80


	//   ....[2]....
        /*0108*/ 	.word	0x000066c0


	//----- nvinfo : EIATTR_MBARRIER_INSTR_OFFSETS
	.align		4
.L_45:
        /*010c*/ 	.byte	0x04, 0x39
        /*010e*/ 	.short	(.L_47 - .L_46)


	//   ....[0]....
.L_46:
        /*0110*/ 	.word	0x000005c0
        /*0114*/ 	.word	0x000000ff
        /*0118*/ 	.word	0x00000000
        /*011c*/ 	.short	0x0100
        /*011e*/ 	.byte	0x08
	.zero		1


	//   ....[1]....
        /*0120*/ 	.word	0x000005d0
        /*0124*/ 	.word	0x000000ff
        /*0128*/ 	.word	0x00000040
        /*012c*/ 	.short	0x0100
        /*012e*/ 	.byte	0x08
	.zero		1


	//   ....[2]....
        /*0130*/ 	.word	0x000005e0
        /*0134*/ 	.word	0x000000ff
        /*0138*/ 	.word	0x00000008
        /*013c*/ 	.short	0x0100
        /*013e*/ 	.byte	0x08
	.zero		1


	//   ....[3]....
        /*0140*/ 	.word	0x000005f0
        /*0144*/ 	.word	0x000000ff
        /*0148*/ 	.word	0x00000048
        /*014c*/ 	.short	0x0100
        /*014e*/ 	.byte	0x08
	.zero		1


	//   ....[4]....
        /*0150*/ 	.word	0x00000600
        /*0154*/ 	.word	0x000000ff
        /*0158*/ 	.word	0x00000010
        /*015c*/ 	.short	0x0100
        /*015e*/ 	.byte	0x08
	.zero		1


	//   ....[5]....
        /*0160*/ 	.word	0x00000610
        /*0164*/ 	.word	0x000000ff
        /*0168*/ 	.word	0x00000050
        /*016c*/ 	.short	0x0100
        /*016e*/ 	.byte	0x08
	.zero		1


	//   ....[6]....
        /*0170*/ 	.word	0x00000620
        /*0174*/ 	.word	0x000000ff
        /*0178*/ 	.word	0x00000018
        /*017c*/ 	.short	0x0100
        /*017e*/ 	.byte	0x08
	.zero		1


	//   ....[7]....
        /*0180*/ 	.word	0x00000630
        /*0184*/ 	.word	0x000000ff
        /*0188*/ 	.word	0x00000058
        /*018c*/ 	.short	0x0100
        /*018e*/ 	.byte	0x08
	.zero		1


	//   ....[8]....
        /*0190*/ 	.word	0x00000640
        /*0194*/ 	.word	0x000000ff
        /*0198*/ 	.word	0x00000020
        /*019c*/ 	.short	0x0100
        /*019e*/ 	.byte	0x08
	.zero		1


	//   ....[9]....
        /*01a0*/ 	.word	0x00000650
        /*01a4*/ 	.word	0x000000ff
        /*01a8*/ 	.word	0x00000060
        /*01ac*/ 	.short	0x0100
        /*01ae*/ 	.byte	0x08
	.zero		1


	//   ....[10]....
        /*01b0*/ 	.word	0x00000660
        /*01b4*/ 	.word	0x000000ff
        /*01b8*/ 	.word	0x00000028
        /*01bc*/ 	.short	0x0100
        /*01be*/ 	.byte	0x08
	.zero		1


	//   ....[11]....
        /*01c0*/ 	.word	0x00000670
        /*01c4*/ 	.word	0x000000ff
        /*01c8*/ 	.word	0x00000068
        /*01cc*/ 	.short	0x0100
        /*01ce*/ 	.byte	0x08
	.zero		1


	//   ....[12]....
        /*01d0*/ 	.word	0x00000680
        /*01d4*/ 	.word	0x000000ff
        /*01d8*/ 	.word	0x00000030
        /*01dc*/ 	.short	0x0100
        /*01de*/ 	.byte	0x08
	.zero		1


	//   ....[13]....
        /*01e0*/ 	.word	0x00000690
        /*01e4*/ 	.word	0x000000ff
        /*01e8*/ 	.word	0x00000070
        /*01ec*/ 	.short	0x0100
        /*01ee*/ 	.byte	0x08
	.zero		1


	//   ....[14]....
        /*01f0*/ 	.word	0x000006a0
        /*01f4*/ 	.word	0x000000ff
        /*01f8*/ 	.word	0x00000038
        /*01fc*/ 	.short	0x0100
        /*01fe*/ 	.byte	0x08
	.zero		1


	//   ....[15]....
        /*0200*/ 	.word	0x000006b0
        /*0204*/ 	.word	0x000000ff
        /*0208*/ 	.word	0x00000078
        /*020c*/ 	.short	0x0100
        /*020e*/ 	.byte	0x08
	.zero		1


	//   ....[16]....
        /*0210*/ 	.word	0x000007d0
        /*0214*/ 	.word	0x000000ff
        /*0218*/ 	.word	0x00000080
        /*021c*/ 	.short	0x0100
        /*021e*/ 	.byte	0x09
	.zero		1


	//   ....[17]....
        /*0220*/ 	.word	0x000007e0
        /*0224*/ 	.word	0x000000ff
        /*0228*/ 	.word	0x000000a0
        /*022c*/ 	.short	0x0100
        /*022e*/ 	.byte	0x09
	.zero		1


	//   ....[18]....
        /*0230*/ 	.word	0x000007f0
        /*0234*/ 	.word	0x000000ff
        /*0238*/ 	.word	0x00000088
        /*023c*/ 	.short	0x0100
        /*023e*/ 	.byte	0x09
	.zero		1


	//   ....[19]....
        /*0240*/ 	.word	0x00000800
        /*0244*/ 	.word	0x000000ff
        /*0248*/ 	.word	0x000000a8
        /*024c*/ 	.short	0x0100
        /*024e*/ 	.byte	0x09
	.zero		1


	//   ....[20]....
        /*0250*/ 	.word	0x00000810
        /*0254*/ 	.word	0x000000ff
        /*0258*/ 	.word	0x00000090
        /*025c*/ 	.short	0x0100
        /*025e*/ 	.byte	0x09
	.zero		1


	//   ....[21]....
        /*0260*/ 	.word	0x00000820
        /*0264*/ 	.word	0x000000ff
        /*0268*/ 	.word	0x000000b0
        /*026c*/ 	.short	0x0100
        /*026e*/ 	.byte	0x09
	.zero		1


	//   ....[22]....
        /*0270*/ 	.word	0x00000830
        /*0274*/ 	.word	0x000000ff
        /*0278*/ 	.word	0x00000098
        /*027c*/ 	.short	0x0100
        /*027e*/ 	.byte	0x09
	.zero		1


	//   ....[23]....
        /*0280*/ 	.word	0x00000840
        /*0284*/ 	.word	0x000000ff
        /*0288*/ 	.word	0x000000b8
        /*028c*/ 	.short	0x0100
        /*028e*/ 	.byte	0x09
	.zero		1


	//   ....[24]....
        /*0290*/ 	.word	0x00000920
        /*0294*/ 	.word	0x000000ff
        /*0298*/ 	.word	0x000000c0
        /*029c*/ 	.short	0x0100
        /*029e*/ 	.byte	0x08
	.zero		1


	//   ....[25]....
        /*02a0*/ 	.word	0x00000930
        /*02a4*/ 	.word	0x000000ff
        /*02a8*/ 	.word	0x000000c8
        /*02ac*/ 	.short	0x0100
        /*02ae*/ 	.byte	0x08
	.zero		1


	//   ....[26]....
        /*02b0*/ 	.word	0x00000a60
        /*02b4*/ 	.word	0x000000ff
        /*02b8*/ 	.word	0x000000d0
        /*02bc*/ 	.short	0x0100
        /*02be*/ 	.byte	0x08
	.zero		1


	//   ....[27]....
        /*02c0*/ 	.word	0x00000a70
        /*02c4*/ 	.word	0x000000ff
        /*02c8*/ 	.word	0x000000e0
        /*02cc*/ 	.short	0x0100
        /*02ce*/ 	.byte	0x08
	.zero		1


	//   ....[28]....
        /*02d0*/ 	.word	0x00000a80
        /*02d4*/ 	.word	0x000000ff
        /*02d8*/ 	.word	0x000000d8
        /*02dc*/ 	.short	0x0100
        /*02de*/ 	.byte	0x08
	.zero		1


	//   ....[29]....
        /*02e0*/ 	.word	0x00000a90
        /*02e4*/ 	.word	0x000000ff
        /*02e8*/ 	.word	0x000000e8
        /*02ec*/ 	.short	0x0100
        /*02ee*/ 	.byte	0x08
	.zero		1


	//   ....[30]....
        /*02f0*/ 	.word	0x00000bb0
        /*02f4*/ 	.word	0x000000ff
        /*02f8*/ 	.word	0x000000f0
        /*02fc*/ 	.short	0x0100
        /*02fe*/ 	.byte	0x09
	.zero		1


	//   ....[31]....
        /*0300*/ 	.word	0x00000bc0
        /*0304*/ 	.word	0x000000ff
        /*0308*/ 	.word	0x00000110
        /*030c*/ 	.short	0x0100
        /*030e*/ 	.byte	0x09
	.zero		1


	//   ....[32]....
        /*0310*/ 	.word	0x00000bd0
        /*0314*/ 	.word	0x000000ff
        /*0318*/ 	.word	0x000000f8
        /*031c*/ 	.short	0x0100
        /*031e*/ 	.byte	0x09
	.zero		1


	//   ....[33]....
        /*0320*/ 	.word	0x00000be0
        /*0324*/ 	.word	0x000000ff
        /*0328*/ 	.word	0x00000118
        /*032c*/ 	.short	0x0100
        /*032e*/ 	.byte	0x09
	.zero		1


	//   ....[34]....
        /*0330*/ 	.word	0x00000bf0
        /*0334*/ 	.word	0x000000ff
        /*0338*/ 	.word	0x00000100
        /*033c*/ 	.short	0x0100
        /*033e*/ 	.byte	0x09
	.zero		1


	//   ....[35]....
        /*0340*/ 	.word	0x00000c00
        /*0344*/ 	.word	0x000000ff
        /*0348*/ 	.word	0x00000120
        /*034c*/ 	.short	0x0100
        /*034e*/ 	.byte	0x09
	.zero		1


	//   ....[36]....
        /*0350*/ 	.word	0x00000c10
        /*0354*/ 	.word	0x000000ff
        /*0358*/ 	.word	0x00000108
        /*035c*/ 	.short	0x0100
        /*035e*/ 	.byte	0x09
	.zero		1


	//   ....[37]....
        /*0360*/ 	.word	0x00000c20
        /*0364*/ 	.word	0x000000ff
        /*0368*/ 	.word	0x00000128
        /*036c*/ 	.short	0x0100
        /*036e*/ 	.byte	0x09
	.zero		1


	//   ....[38]....
        /*0370*/ 	.word	0x00000d10
        /*0374*/ 	.word	0x000000ff
        /*0378*/ 	.word	0x00000130
        /*037c*/ 	.short	0x0100
        /*037e*/ 	.byte	0x08
	.zero		1


	//   ....[39]....
        /*0380*/ 	.word	0x00000d20
        /*0384*/ 	.word	0x000000ff
        /*0388*/ 	.word	0x00000140
        /*038c*/ 	.short	0x0100
        /*038e*/ 	.byte	0x08
	.zero		1


	//   ....[40]....
        /*0390*/ 	.word	0x00000d30
        /*0394*/ 	.word	0x000000ff
        /*0398*/ 	.word	0x00000138
        /*039c*/ 	.short	0x0100
        /*039e*/ 	.byte	0x08
	.zero		1


	//   ....[41]....
        /*03a0*/ 	.word	0x00000d40
        /*03a4*/ 	.word	0x000000ff
        /*03a8*/ 	.word	0x00000148
        /*03ac*/ 	.short	0x0100
        /*03ae*/ 	.byte	0x08
	.zero		1


	//   ....[42]....
        /*03b0*/ 	.word	0x00000e30
        /*03b4*/ 	.word	0x000000ff
        /*03b8*/ 	.word	0x00000150
        /*03bc*/ 	.short	0x0100
        /*03be*/ 	.byte	0x07
	.zero		1


	//   ....[43]....
        /*03c0*/ 	.word	0x00001820
        /*03c4*/ 	.word	0x00000003
        /*03c8*/ 	.word	0x00000140
        /*03cc*/ 	.short	0x010a
        /*03ce*/ 	.byte	0xff
	.zero		1


	//   ....[44]....
        /*03d0*/ 	.word	0x00001850
        /*03d4*/ 	.word	0x00000003
        /*03d8*/ 	.word	0x00000130
        /*03dc*/ 	.short	0x0101
        /*03de*/ 	.byte	0xff
	.zero		1


	//   ....[45]....
        /*03e0*/ 	.word	0x00001950
        /*03e4*/ 	.word	0x000000ff
        /*03e8*/ 	.word	0x00000040
        /*03ec*/ 	.short	0x010a
        /*03ee*/ 	.byte	0x08
	.zero		1


	//   ....[46]....
        /*03f0*/ 	.word	0x00001a20
        /*03f4*/ 	.word	0x000000ff
        /*03f8*/ 	.word	0x00000040
        /*03fc*/ 	.short	0x010a
        /*03fe*/ 	.byte	0x21
	.zero		1


	//   ....[47]....
        /*0400*/ 	.word	0x00001bd0
        /*0404*/ 	.word	0x000000ff
        /*0408*/ 	.word	0x00000040
        /*040c*/ 	.short	0x010a
        /*040e*/ 	.byte	0x08
	.zero		1


	//   ....[48]....
        /*0410*/ 	.word	0x00001cf0
        /*0414*/ 	.word	0x000000ff
        /*0418*/ 	.word	0x000000c8
        /*041c*/ 	.short	0x0101
        /*041e*/ 	.byte	0x06
	.zero		1


	//   ....[49]....
        /*0420*/ 	.word	0x00001d00
        /*0424*/ 	.word	0x000000ff
        /*0428*/ 	.word	0x00000040
        /*042c*/ 	.short	0x010a
        /*042e*/ 	.byte	0x08
	.zero		1


	//   ....[50]....
        /*0430*/ 	.word	0x00001d80
        /*0434*/ 	.word	0x000000ff
        /*0438*/ 	.word	0x00000040
        /*043c*/ 	.short	0x010a
        /*043e*/ 	.byte	0x11
	.zero		1


	//   ....[51]....
        /*0440*/ 	.word	0x00001f10
        /*0444*/ 	.word	0x000000ff
        /*0448*/ 	.word	0x00000040
        /*044c*/ 	.short	0x010a
        /*044e*/ 	.byte	0x08
	.zero		1


	//   ....[52]....
        /*0450*/ 	.word	0x00002060
        /*0454*/ 	.word	0x00000002
        /*0458*/ 	.word	0x000000d0
        /*045c*/ 	.short	0x010a
        /*045e*/ 	.byte	0xff
	.zero		1


	//   ....[53]....
        /*0460*/ 	.word	0x00002120
        /*0464*/ 	.word	0x00000002
        /*0468*/ 	.word	0x00000000
        /*046c*/ 	.short	0x0101
        /*046e*/ 	.byte	0xff
	.zero		1


	//   ....[54]....
        /*0470*/ 	.word	0x00002680
        /*0474*/ 	.word	0x000000ff
        /*0478*/ 	.word	0x00000000
        /*047c*/ 	.short	0x010a
        /*047e*/ 	.byte	0x04
	.zero		1


	//   ....[55]....
        /*0480*/ 	.word	0x00002710
        /*0484*/ 	.word	0x000000ff
        /*0488*/ 	.word	0x00000000
        /*048c*/ 	.short	0x010a
        /*048e*/ 	.byte	0x04
	.zero		1


	//   ....[56]....
        /*0490*/ 	.word	0x000027a0
        /*0494*/ 	.word	0x000000ff
        /*0498*/ 	.word	0x00000000
        /*049c*/ 	.short	0x010a
        /*049e*/ 	.byte	0x04
	.zero		1


	//   ....[57]....
        /*04a0*/ 	.word	0x00002830
        /*04a4*/ 	.word	0x000000ff
        /*04a8*/ 	.word	0x00000000
        /*04ac*/ 	.short	0x010a
        /*04ae*/ 	.byte	0x04
	.zero		1


	//   ....[58]....
        /*04b0*/ 	.word	0x000028c0
        /*04b4*/ 	.word	0x000000ff
        /*04b8*/ 	.word	0x00000000
        /*04bc*/ 	.short	0x010a
        /*04be*/ 	.byte	0x04
	.zero		1


	//   ....[59]....
        /*04c0*/ 	.word	0x00002950
        /*04c4*/ 	.word	0x000000ff
        /*04c8*/ 	.word	0x00000000
        /*04cc*/ 	.short	0x010a
        /*04ce*/ 	.byte	0x04
	.zero		1


	//   ....[60]....
        /*04d0*/ 	.word	0x000029e0
        /*04d4*/ 	.word	0x000000ff
        /*04d8*/ 	.word	0x00000000
        /*04dc*/ 	.short	0x010a
        /*04de*/ 	.byte	0x04
	.zero		1


	//   ....[61]....
        /*04e0*/ 	.word	0x00002a80
        /*04e4*/ 	.word	0x00000000
        /*04e8*/ 	.word	0x00000000
        /*04ec*/ 	.short	0x010a
        /*04ee*/ 	.byte	0xff
	.zero		1


	//   ....[62]....
        /*04f0*/ 	.word	0x00002bb0
        /*04f4*/ 	.word	0x00000000
        /*04f8*/ 	.word	0x00000130
        /*04fc*/ 	.short	0x010a
        /*04fe*/ 	.byte	0xff
	.zero		1


	//   ....[63]....
        /*0500*/ 	.word	0x00002c20
        /*0504*/ 	.word	0x00000004
        /*0508*/ 	.word	0x00000000
        /*050c*/ 	.short	0x0101
        /*050e*/ 	.byte	0xff
	.zero		1


	//   ....[64]....
        /*0510*/ 	.word	0x00002c40
        /*0514*/ 	.word	0x000000ff
        /*0518*/ 	.word	0x000000e0
        /*051c*/ 	.short	0x010a
        /*051e*/ 	.byte	0x05
	.zero		1


	//   ....[65]....
        /*0520*/ 	.word	0x00002d60
        /*0524*/ 	.word	0x00000000
        /*0528*/ 	.word	0x000000d0
        /*052c*/ 	.short	0x010a
        /*052e*/ 	.byte	0xff
	.zero		1


	//   ....[66]....
        /*0530*/ 	.word	0x00002e60
        /*0534*/ 	.word	0x00000000
        /*0538*/ 	.word	0x00000000
        /*053c*/ 	.short	0x0101
        /*053e*/ 	.byte	0xff
	.zero		1


	//   ....[67]....
        /*0540*/ 	.word	0x00002ef0
        /*0544*/ 	.word	0x000000ff
        /*0548*/ 	.word	0x000000e0
        /*054c*/ 	.short	0x0106
        /*054e*/ 	.byte	0x05
	.zero		1


	//   ....[68]....
        /*0550*/ 	.word	0x00002f10
        /*0554*/ 	.word	0x000000ff
        /*0558*/ 	.word	0x000000e0
        /*055c*/ 	.short	0x010a
        /*055e*/ 	.byte	0x05
	.zero		1


	//   ....[69]....
        /*0560*/ 	.word	0x00002fa0
        /*0564*/ 	.word	0x000000ff
        /*0568*/ 	.word	0x000000e0
        /*056c*/ 	.short	0x0106
        /*056e*/ 	.byte	0x04
	.zero		1


	//   ....[70]....
        /*0570*/ 	.word	0x00002fe0
        /*0574*/ 	.word	0x00000000
        /*0578*/ 	.word	0x000000e0
        /*057c*/ 	.short	0x010a
        /*057e*/ 	.byte	0xff
	.zero		1


	//   ....[71]....
        /*0580*/ 	.word	0x00003220
        /*0584*/ 	.word	0x000000ff
        /*0588*/ 	.word	0x00000008
        /*058c*/ 	.short	0x010a
        /*058e*/ 	.byte	0x06
	.zero		1


	//   ....[72]....
        /*0590*/ 	.word	0x00003240
        /*0594*/ 	.word	0x000000ff
        /*0598*/ 	.word	0x00000008
        /*059c*/ 	.short	0x010a
        /*059e*/ 	.byte	0x06
	.zero		1


	//   ....[73]....
        /*05a0*/ 	.word	0x000033d0
        /*05a4*/ 	.word	0x000000ff
        /*05a8*/ 	.word	0x00000008
        /*05ac*/ 	.short	0x010a
        /*05ae*/ 	.byte	0x06
	.zero		1


	//   ....[74]....
        /*05b0*/ 	.word	0x000033f0
        /*05b4*/ 	.word	0x000000ff
        /*05b8*/ 	.word	0x00000008
        /*05bc*/ 	.short	0x010a
        /*05be*/ 	.byte	0x06
	.zero		1


	//   ....[75]....
        /*05c0*/ 	.word	0x000034b0
        /*05c4*/ 	.word	0x000000ff
        /*05c8*/ 	.word	0x00000000
        /*05cc*/ 	.short	0x0101
        /*05ce*/ 	.byte	0x07
	.zero		1


	//   ....[76]....
        /*05d0*/ 	.word	0x000037f0
        /*05d4*/ 	.word	0x00000000
        /*05d8*/ 	.word	0x000000d0
        /*05dc*/ 	.short	0x010a
        /*05de*/ 	.byte	0xff
	.zero		1


	//   ....[77]....
        /*05e0*/ 	.word	0x000038b0
        /*05e4*/ 	.word	0x00000000
        /*05e8*/ 	.word	0x00000000
        /*05ec*/ 	.short	0x0101
        /*05ee*/ 	.byte	0xff
	.zero		1


	//   ....[78]....
        /*05f0*/ 	.word	0x00003960
        /*05f4*/ 	.word	0x000000ff
        /*05f8*/ 	.word	0x00000000
        /*05fc*/ 	.short	0x010a
        /*05fe*/ 	.byte	0x08
	.zero		1


	//   ....[79]....
        /*0600*/ 	.word	0x00003970
        /*0604*/ 	.word	0x000000ff
        /*0608*/ 	.word	0x00000110
        /*060c*/ 	.short	0x010a
        /*060e*/ 	.byte	0x09
	.zero		1


	//   ....[80]....
        /*0610*/ 	.word	0x00003a20
        /*0614*/ 	.word	0x000000ff
        /*0618*/ 	.word	0x00000000
        /*061c*/ 	.short	0x010a
        /*061e*/ 	.byte	0x08
	.zero		1


	//   ....[81]....
        /*0620*/ 	.word	0x00003b50
        /*0624*/ 	.word	0x000000ff
        /*0628*/ 	.word	0x00000000
        /*062c*/ 	.short	0x010a
        /*062e*/ 	.byte	0x1e
	.zero		1


	//   ....[82]....
        /*0630*/ 	.word	0x00003e60
        /*0634*/ 	.word	0x000000ff
        /*0638*/ 	.word	0x00000000
        /*063c*/ 	.short	0x010a
        /*063e*/ 	.byte	0x08
	.zero		1


	//   ....[83]....
        /*0640*/ 	.word	0x00003ef0
        /*0644*/ 	.word	0x000000ff
        /*0648*/ 	.word	0x00000000
        /*064c*/ 	.short	0x010a
        /*064e*/ 	.byte	0x08
	.zero		1


	//   ....[84]....
        /*0650*/ 	.word	0x00003f80
        /*0654*/ 	.word	0x000000ff
        /*0658*/ 	.word	0x00000000
        /*065c*/ 	.short	0x010a
        /*065e*/ 	.byte	0x08
	.zero		1


	//   ....[85]....
        /*0660*/ 	.word	0x00004020
        /*0664*/ 	.word	0x00000000
        /*0668*/ 	.word	0x00000000
        /*066c*/ 	.short	0x010a
        /*066e*/ 	.byte	0xff
	.zero		1


	//   ....[86]....
        /*0670*/ 	.word	0x00004060
        /*0674*/ 	.word	0x00000000
        /*0678*/ 	.word	0x00000000
        /*067c*/ 	.short	0x010a
        /*067e*/ 	.byte	0xff
	.zero		1


	//   ....[87]....
        /*0680*/ 	.word	0x000040d0
        /*0684*/ 	.word	0x000000ff
        /*0688*/ 	.word	0x00000000
        /*068c*/ 	.short	0x0101
        /*068e*/ 	.byte	0x05
	.zero		1


	//   ....[88]....
        /*0690*/ 	.word	0x00004110
        /*0694*/ 	.word	0x000000ff
        /*0698*/ 	.word	0x00000150
        /*069c*/ 	.short	0x010a
        /*069e*/ 	.byte	0x07
	.zero		1


	//   ....[89]....
        /*06a0*/ 	.word	0x00004160
        /*06a4*/ 	.word	0x000000ff
        /*06a8*/ 	.word	0x00000000
        /*06ac*/ 	.short	0x0101
        /*06ae*/ 	.byte	0x05
	.zero		1


	//   ....[90]....
        /*06b0*/ 	.word	0x000045b0
        /*06b4*/ 	.word	0x00000000
        /*06b8*/ 	.word	0x000000d0
        /*06bc*/ 	.short	0x010a
        /*06be*/ 	.byte	0xff
	.zero		1


	//   ....[91]....
        /*06c0*/ 	.word	0x00004670
        /*06c4*/ 	.word	0x00000000
        /*06c8*/ 	.word	0x00000000
        /*06cc*/ 	.short	0x0101
        /*06ce*/ 	.byte	0xff
	.zero		1


	//   ....[92]....
        /*06d0*/ 	.word	0x00004990
        /*06d4*/ 	.word	0x000000ff
        /*06d8*/ 	.word	0x000000c8
        /*06dc*/ 	.short	0x010a
        /*06de*/ 	.byte	0x07
	.zero		1


	//   ....[93]....
        /*06e0*/ 	.word	0x00004b80
        /*06e4*/ 	.word	0x000000ff
        /*06e8*/ 	.word	0x000000a0
        /*06ec*/ 	.short	0x010a
        /*06ee*/ 	.byte	0x07
	.zero		1


	//   ....[94]....
        /*06f0*/ 	.word	0x00004cf0
        /*06f4*/ 	.word	0x000000ff
        /*06f8*/ 	.word	0x00000080
        /*06fc*/ 	.short	0x010b
        /*06fe*/ 	.byte	0x07
	.zero		1


	//   ....[95]....
        /*0700*/ 	.word	0x00004d00
        /*0704*/ 	.word	0x000000ff
        /*0708*/ 	.word	0x00000000
        /*070c*/ 	.short	0x0101
        /*070e*/ 	.byte	0x08
	.zero		1


	//   ....[96]....
        /*0710*/ 	.word	0x00004d20
        /*0714*/ 	.word	0x000000ff
        /*0718*/ 	.word	0x000000a8
        /*071c*/ 	.short	0x010a
        /*071e*/ 	.byte	0x07
	.zero		1


	//   ....[97]....
        /*0720*/ 	.word	0x00004e80
        /*0724*/ 	.word	0x000000ff
        /*0728*/ 	.word	0x00000088
        /*072c*/ 	.short	0x010b
        /*072e*/ 	.byte	0x07
	.zero		1


	//   ....[98]....
        /*0730*/ 	.word	0x00004e90
        /*0734*/ 	.word	0x000000ff
        /*0738*/ 	.word	0x00000000
        /*073c*/ 	.short	0x0101
        /*073e*/ 	.byte	0x08
	.zero		1


	//   ....[99]....
        /*0740*/ 	.word	0x00004ea0
        /*0744*/ 	.word	0x000000ff
        /*0748*/ 	.word	0x000000b0
        /*074c*/ 	.short	0x010a
        /*074e*/ 	.byte	0x07
	.zero		1


	//   ....[100]....
        /*0750*/ 	.word	0x00005040
        /*0754*/ 	.word	0x000000ff
        /*0758*/ 	.word	0x00000090
        /*075c*/ 	.short	0x010b
        /*075e*/ 	.byte	0x07
	.zero		1


	//   ....[101]....
        /*0760*/ 	.word	0x000050b0
        /*0764*/ 	.word	0x000000ff
        /*0768*/ 	.word	0x00000000
        /*076c*/ 	.short	0x0101
        /*076e*/ 	.byte	0x08
	.zero		1


	//   ....[102]....
        /*0770*/ 	.word	0x000050e0
        /*0774*/ 	.word	0x000000ff
        /*0778*/ 	.word	0x000000b8
        /*077c*/ 	.short	0x010a
        /*077e*/ 	.byte	0x07
	.zero		1


	//   ....[103]....
        /*0780*/ 	.word	0x000052f0
        /*0784*/ 	.word	0x000000ff
        /*0788*/ 	.word	0x00000098
        /*078c*/ 	.short	0x010b
        /*078e*/ 	.byte	0x07
	.zero		1


	//   ....[104]....
        /*0790*/ 	.word	0x00005310
        /*0794*/ 	.word	0x000000ff
        /*0798*/ 	.word	0x00000000
        /*079c*/ 	.short	0x0101
        /*079e*/ 	.byte	0x0d
	.zero		1


	//   ....[105]....
        /*07a0*/ 	.word	0x00005340
        /*07a4*/ 	.word	0x000000ff
        /*07a8*/ 	.word	0x000000a0
        /*07ac*/ 	.short	0x010a
        /*07ae*/ 	.byte	0x07
	.zero		1


	//   ....[106]....
        /*07b0*/ 	.word	0x00005360
        /*07b4*/ 	.word	0x000000ff
        /*07b8*/ 	.word	0x000000a8
        /*07bc*/ 	.short	0x010a
        /*07be*/ 	.byte	0x07
	.zero		1


	//   ....[107]....
        /*07c0*/ 	.word	0x00005380
        /*07c4*/ 	.word	0x000000ff
        /*07c8*/ 	.word	0x000000b0
        /*07cc*/ 	.short	0x010a
        /*07ce*/ 	.byte	0x07
	.zero		1


	//   ....[108]....
        /*07d0*/ 	.word	0x000053c0
        /*07d4*/ 	.word	0x00000000
        /*07d8*/ 	.word	0x000000b8
        /*07dc*/ 	.short	0x010a
        /*07de*/ 	.byte	0xff
	.zero		1


	//   ....[109]....
        /*07e0*/ 	.word	0x00005630
        /*07e4*/ 	.word	0x00000000
        /*07e8*/ 	.word	0x000000d0
        /*07ec*/ 	.short	0x010a
        /*07ee*/ 	.byte	0xff
	.zero		1


	//   ....[110]....
        /*07f0*/ 	.word	0x000056f0
        /*07f4*/ 	.word	0x00000000
        /*07f8*/ 	.word	0x00000000
        /*07fc*/ 	.short	0x0101
        /*07fe*/ 	.byte	0xff
	.zero		1


	//   ....[111]....
        /*0800*/ 	.word	0x00006250
        /*0804*/ 	.word	0x000000ff
        /*0808*/ 	.word	0x00000080
        /*080c*/ 	.short	0x010a
        /*080e*/ 	.byte	0x04
	.zero		1


	//   ....[112]....
        /*0810*/ 	.word	0x00006270
        /*0814*/ 	.word	0x00000005
        /*0818*/ 	.word	0x000000f0
        /*081c*/ 	.short	0x010a
        /*081e*/ 	.byte	0xff
	.zero		1


	//   ....[113]....
        /*0820*/ 	.word	0x00006400
        /*0824*/ 	.word	0x00000003
        /*0828*/ 	.word	0x00000080
        /*082c*/ 	.short	0x010a
        /*082e*/ 	.byte	0xff
	.zero		1


	//   ....[114]....
        /*0830*/ 	.word	0x00006590
        /*0834*/ 	.word	0x0000006f
        /*0838*/ 	.word	0x000000f0
        /*083c*/ 	.short	0x010a
        /*083e*/ 	.byte	0xff
	.zero		1


	//   ....[115]....
        /*0840*/ 	.word	0x00006860
        /*0844*/ 	.word	0x0000006f
        /*0848*/ 	.word	0x00000000
        /*084c*/ 	.short	0x0101
        /*084e*/ 	.byte	0xff
	.zero		1


	//   ....[116]....
        /*0850*/ 	.word	0x0000a490
        /*0854*/ 	.word	0x00000000
        /*0858*/ 	.word	0x00000000
        /*085c*/ 	.short	0x0101
        /*085e*/ 	.byte	0xff
	.zero		1


	//   ....[117]....
        /*0860*/ 	.word	0x0000a510
        /*0864*/ 	.word	0x00000003
        /*0868*/ 	.word	0x00000080
        /*086c*/ 	.short	0x010a
        /*086e*/ 	.byte	0xff
	.zero		1


	//   ....[118]....
        /*0870*/ 	.word	0x0000a780
        /*0874*/ 	.word	0x00000000
        /*0878*/ 	.word	0x00000000
        /*087c*/ 	.short	0x0101
        /*087e*/ 	.byte	0xff
	.zero		1


	//   ....[119]....
        /*0880*/ 	.word	0x0000a7a0
        /*0884*/ 	.word	0x00000003
        /*0888*/ 	.word	0x00000140
        /*088c*/ 	.short	0x010a
        /*088e*/ 	.byte	0xff
	.zero		1


	//   ....[120]....
        /*0890*/ 	.word	0x0000a800
        /*0894*/ 	.word	0x00000002
        /*0898*/ 	.word	0x00000040
        /*089c*/ 	.short	0x010a
        /*089e*/ 	.byte	0xff
	.zero		1


	//   ....[121]....
        /*08a0*/ 	.word	0x0000a860
        /*08a4*/ 	.word	0x00000002
        /*08a8*/ 	.word	0x00000040
        /*08ac*/ 	.short	0x010a
        /*08ae*/ 	.byte	0xff
	.zero		1


	//   ....[122]....
        /*08b0*/ 	.word	0x0000a8b0
        /*08b4*/ 	.word	0x00000002
        /*08b8*/ 	.word	0x000000d0
        /*08bc*/ 	.short	0x010a
        /*08be*/ 	.byte	0xff
	.zero		1


	//   ....[123]....
        /*08c0*/ 	.word	0x0000a910
        /*08c4*/ 	.word	0x00000000
        /*08c8*/ 	.word	0x00000000
        /*08cc*/ 	.short	0x010a
        /*08ce*/ 	.byte	0xff
	.zero		1


	//   ....[124]....
        /*08d0*/ 	.word	0x0000a970
        /*08d4*/ 	.word	0x00000000
        /*08d8*/ 	.word	0x00000000
        /*08dc*/ 	.short	0x010a
        /*08de*/ 	.byte	0xff
	.zero		1


	//   ....[125]....
        /*08e0*/ 	.word	0x0000a9d0
        /*08e4*/ 	.word	0x00000000
        /*08e8*/ 	.word	0x00000000
        /*08ec*/ 	.short	0x010a
        /*08ee*/ 	.byte	0xff
	.zero		1


	//   ....[126]....
        /*08f0*/ 	.word	0x0000aa30
        /*08f4*/ 	.word	0x00000000
        /*08f8*/ 	.word	0x00000000
        /*08fc*/ 	.short	0x010a
        /*08fe*/ 	.byte	0xff
	.zero		1


	//   ....[127]....
        /*0900*/ 	.word	0x0000aa90
        /*0904*/ 	.word	0x00000000
        /*0908*/ 	.word	0x00000000
        /*090c*/ 	.short	0x010a
        /*090e*/ 	.byte	0xff
	.zero		1


	//   ....[128]....
        /*0910*/ 	.word	0x0000aaf0
        /*0914*/ 	.word	0x00000000
        /*0918*/ 	.word	0x00000000
        /*091c*/ 	.short	0x010a
        /*091e*/ 	.byte	0xff
	.zero		1


	//   ....[129]....
        /*0920*/ 	.word	0x0000ab50
        /*0924*/ 	.word	0x00000000
        /*0928*/ 	.word	0x00000000
        /*092c*/ 	.short	0x010a
        /*092e*/ 	.byte	0xff
	.zero		1


	//   ....[130]....
        /*0930*/ 	.word	0x0000aba0
        /*0934*/ 	.word	0x00000000
        /*0938*/ 	.word	0x00000130
        /*093c*/ 	.short	0x010a
        /*093e*/ 	.byte	0xff
	.zero		1


	//   ....[131]....
        /*0940*/ 	.word	0x0000ac00
        /*0944*/ 	.word	0x00000000
        /*0948*/ 	.word	0x000000e0
        /*094c*/ 	.short	0x010a
        /*094e*/ 	.byte	0xff
	.zero		1


	//   ....[132]....
        /*0950*/ 	.word	0x0000ac50
        /*0954*/ 	.word	0x00000000
        /*0958*/ 	.word	0x000000d0
        /*095c*/ 	.short	0x010a
        /*095e*/ 	.byte	0xff
	.zero		1


	//   ....[133]....
        /*0960*/ 	.word	0x0000acb0
        /*0964*/ 	.word	0x00000000
        /*0968*/ 	.word	0x000000e0
        /*096c*/ 	.short	0x010a
        /*096e*/ 	.byte	0xff
	.zero		1


	//   ....[134]....
        /*0970*/ 	.word	0x0000ad10
        /*0974*/ 	.word	0x00000004
        /*0978*/ 	.word	0x00000008
        /*097c*/ 	.short	0x010a
        /*097e*/ 	.byte	0xff
	.zero		1


	//   ....[135]....
        /*0980*/ 	.word	0x0000adf0
        /*0984*/ 	.word	0x00000002
        /*0988*/ 	.word	0x00000008
        /*098c*/ 	.short	0x010a
        /*098e*/ 	.byte	0xff
	.zero		1


	//   ....[136]....
        /*0990*/ 	.word	0x0000ae40
        /*0994*/ 	.word	0x00000000
        /*0998*/ 	.word	0x000000d0
        /*099c*/ 	.short	0x010a
        /*099e*/ 	.byte	0xff
	.zero		1


	//   ....[137]....
        /*09a0*/ 	.word	0x0000aea0
        /*09a4*/ 	.word	0x00000000
        /*09a8*/ 	.word	0x00000110
        /*09ac*/ 	.short	0x010a
        /*09ae*/ 	.byte	0xff
	.zero		1


	//   ....[138]....
        /*09b0*/ 	.word	0x0000af00
        /*09b4*/ 	.word	0x00000000
        /*09b8*/ 	.word	0x00000000
        /*09bc*/ 	.short	0x010a
        /*09be*/ 	.byte	0xff
	.zero		1


	//   ....[139]....
        /*09c0*/ 	.word	0x0000af60
        /*09c4*/ 	.word	0x00000000
        /*09c8*/ 	.word	0x00000000
        /*09cc*/ 	.short	0x010a
        /*09ce*/ 	.byte	0xff
	.zero		1


	//   ....[140]....
        /*09d0*/ 	.word	0x0000afc0
        /*09d4*/ 	.word	0x00000000
        /*09d8*/ 	.word	0x00000000
        /*09dc*/ 	.short	0x010a
        /*09de*/ 	.byte	0xff
	.zero		1


	//   ....[141]....
        /*09e0*/ 	.word	0x0000b020
        /*09e4*/ 	.word	0x00000000
        /*09e8*/ 	.word	0x00000000
        /*09ec*/ 	.short	0x010a
        /*09ee*/ 	.byte	0xff
	.zero		1


	//   ....[142]....
        /*09f0*/ 	.word	0x0000b080
        /*09f4*/ 	.word	0x00000000
        /*09f8*/ 	.word	0x00000150
        /*09fc*/ 	.short	0x010a
        /*09fe*/ 	.byte	0xff
	.zero		1


	//   ....[143]....
        /*0a00*/ 	.word	0x0000b0d0
        /*0a04*/ 	.word	0x00000000
        /*0a08*/ 	.word	0x000000d0
        /*0a0c*/ 	.short	0x010a
        /*0a0e*/ 	.byte	0xff
	.zero		1


	//   ....[144]....
        /*0a10*/ 	.word	0x0000b130
        /*0a14*/ 	.word	0x00000000
        /*0a18*/ 	.word	0x000000c8
        /*0a1c*/ 	.short	0x010a
        /*0a1e*/ 	.byte	0xff
	.zero		1


	//   ....[145]....
        /*0a20*/ 	.word	0x0000b190
        /*0a24*/ 	.word	0x00000003
        /*0a28*/ 	.word	0x000000a0
        /*0a2c*/ 	.short	0x010a
        /*0a2e*/ 	.byte	0xff
	.zero		1


	//   ....[146]....
        /*0a30*/ 	.word	0x0000b1f0
        /*0a34*/ 	.word	0x00000003
        /*0a38*/ 	.word	0x000000a8
        /*0a3c*/ 	.short	0x010a
        /*0a3e*/ 	.byte	0xff
	.zero		1


	//   ....[147]....
        /*0a40*/ 	.word	0x0000b250
        /*0a44*/ 	.word	0x00000003
        /*0a48*/ 	.word	0x000000b0
        /*0a4c*/ 	.short	0x010a
        /*0a4e*/ 	.byte	0xff
	.zero		1


	//   ....[148]....
        /*0a50*/ 	.word	0x0000b2b0
        /*0a54*/ 	.word	0x00000003
        /*0a58*/ 	.word	0x000000b8
        /*0a5c*/ 	.short	0x010a
        /*0a5e*/ 	.byte	0xff
	.zero		1


	//   ....[149]....
        /*0a60*/ 	.word	0x0000b310
        /*0a64*/ 	.word	0x00000000
        /*0a68*/ 	.word	0x000000a0
        /*0a6c*/ 	.short	0x010a
        /*0a6e*/ 	.byte	0xff
	.zero		1


	//   ....[150]....
        /*0a70*/ 	.word	0x0000b370
        /*0a74*/ 	.word	0x00000000
        /*0a78*/ 	.word	0x000000a8
        /*0a7c*/ 	.short	0x010a
        /*0a7e*/ 	.byte	0xff
	.zero		1


	//   ....[151]....
        /*0a80*/ 	.word	0x0000b3d0
        /*0a84*/ 	.word	0x00000000
        /*0a88*/ 	.word	0x000000b0
        /*0a8c*/ 	.short	0x010a
        /*0a8e*/ 	.byte	0xff
	.zero		1


	//   ....[152]....
        /*0a90*/ 	.word	0x0000b420
        /*0a94*/ 	.word	0x00000000
        /*0a98*/ 	.word	0x000000d0
        /*0a9c*/ 	.short	0x010a
        /*0a9e*/ 	.byte	0xff
	.zero		1


	//   ....[153]....
        /*0aa0*/ 	.word	0x0000b470
        /*0aa4*/ 	.word	0x00000003
        /*0aa8*/ 	.word	0x00000080
        /*0aac*/ 	.short	0x010a
        /*0aae*/ 	.byte	0xff
	.zero		1


	//   ....[154]....
        /*0ab0*/ 	.word	0x0000b4c0
        /*0ab4*/ 	.word	0x0000006f
        /*0ab8*/ 	.word	0x000000f0
        /*0abc*/ 	.short	0x010a
        /*0abe*/ 	.byte	0xff
	.zero		1


	//----- nvinfo : EIATTR_NUM_MBARRIERS
	.align		4
.L_47:
        /*0ac0*/ 	.byte	0x03, 0x38
        /*0ac2*/ 	.short	0x002b


	//----- nvinfo : EIATTR_EXIT_INSTR_OFFSETS
	.align		4
        /*0ac4*/ 	.byte	0x04, 0x1c
        /*0ac6*/ 	.short	(.L_49 - .L_48)


	//   ....[0]....
.L_48:
        /*0ac8*/ 	.word	0x00002ab0


	//   ....[1]....
        /*0acc*/ 	.word	0x00002fb0


	//   ....[2]....
        /*0ad0*/ 	.word	0x00003010


	//   ....[3]....
        /*0ad4*/ 	.word	0x00004390


	//   ....[4]....
        /*0ad8*/ 	.word	0x000053f0


	//   ....[5]....
        /*0adc*/ 	.word	0x00005430


	//   ....[6]....
        /*0ae0*/ 	.word	0x0000a660


	//   ....[7]....
        /*0ae4*/ 	.word	0x0000a6e0


	//   ....[8]....
        /*0ae8*/ 	.word	0x0000a710


	//   ....[9]....
        /*0aec*/ 	.word	0x0000a790


	//----- nvinfo : EIATTR_MAX_THREADS
	.align		4
.L_49:
        /*0af0*/ 	.byte	0x04, 0x05
        /*0af2*/ 	.short	(.L_51 - .L_50)
.L_50:
        /*0af4*/ 	.word	0x00000100
        /*0af8*/ 	.word	0x00000001
        /*0afc*/ 	.word	0x00000001


	//----- nvinfo : EIATTR_CRS_STACK_SIZE
	.align		4
.L_51:
        /*0b00*/ 	.byte	0x04, 0x1e
        /*0b02*/ 	.short	(.L_53 - .L_52)
.L_52:
        /*0b04*/ 	.word	0x00000000


	//----- nvinfo : EIATTR_CBANK_PARAM_SIZE
	.align		4
.L_53:
        /*0b08*/ 	.byte	0x03, 0x19
        /*0b0a*/ 	.short	0x0800


	//----- nvinfo : EIATTR_PARAM_CBANK
	.align		4
        /*0b0c*/ 	.byte	0x04, 0x0a
        /*0b0e*/ 	.short	(.L_55 - .L_54)
	.align		4
.L_54:
        /*0b10*/ 	.word	index@(.nv.constant0._ZN7cutlass13device_kernelINS_4gemm6kernel13GemmUniversalIN4cute5tupleIJiiiiEEENS1_10collective13CollectiveMmaINS1_35MainloopSm100TmaUmmaWarpSpecializedILi8ELi2ELi4ENS5_IJNS4_1CILi2EEENSA_ILi1EEESC_EEEEENS5_IJNSA_ILi256EEENSA_ILi128EEENSA_ILi64EEEEEENS_10bfloat16_tENS5_IJlSC_lEEESJ_SK_NS4_8TiledMMAINS4_8MMA_AtomIJNS4_26SM100_MMA_F16BF16_2x1SM_SSISJ_SJ_fLi256ELi128ELNS4_4UMMA5MajorE0ELSP_0ELNSO_7ScaleInE0ELSQ_0EEEEEENS4_6LayoutINS5_IJSC_SC_SC_EEENS5_IJNSA_ILi0EEESV_SV_EEEEENS5_IJNS4_10UnderscoreESY_SY_EEEEENS4_18SM100_TMA_2SM_LOADENS4_14ComposedLayoutINS4_7SwizzleILi3ELi4ELi3EEENS4_18smem_ptr_flag_bitsILi16EEENST_INS5_IJNSA_ILi8EEESH_EEENS5_IJSH_SC_EEEEEEEvNS4_8identityES11_S1B_vS1C_EENS_8epilogue10collective18CollectiveEpilogueINS1E_23Sm100TmaWarpSpecializedILi4ELi2ELi32ELb1ELb0EEEJNS5_IJSG_SG_SH_EEENS5_IJNST_ISG_SC_EENST_INSA_ILi32EEESC_EEEEESJ_SK_SJ_SK_NS1E_6fusion15FusionCallbacksIS1I_NS1O_13LinCombEltActINS1E_6thread4GELUESJ_fSJ_fLNS_15FloatRoundStyleE2EEES1J_S1N_JEEENS4_5SM1004TMEM4LOAD26SM100_TMEM_LOAD_32dp32b32xENS4_13SM90_TMA_LOADENS12_INS13_ILi2ELi4ELi3EEES16_NST_INS5_IJS17_S1L_EEENS5_IJS1L_SC_EEEEEEENS4_39AutoVectorizingCopyWithAssumedAlignmentILi128EEENS4_14SM90_TMA_STOREES25_S27_S27_EEEvvEEEEvNT_6ParamsE)
        /*0b14*/ 	.short	0x0380
        /*0b16*/ 	.short	0x0800


	//----- nvinfo : EIATTR_SW_WAR
	.align		4
.L_55:
        /*0b18*/ 	.byte	0x04, 0x36
        /*0b1a*/ 	.short	(.L_57 - .L_56)
.L_56:
        /*0b1c*/ 	.word	0x00000008
.L_57:


//--------------------- .nv.callgraph             --------------------------
	.section	.nv.callgraph,"",@"SHT_CUDA_CALLGRAPH"
	.align	4
	.sectionentsize	8
	.align		4
        /*0000*/ 	.word	0x00000000
	.align		4
        /*0004*/ 	.word	0xffffffff
	.align		4
        /*0008*/ 	.word	index@(_ZN7cutlass13device_kernelINS_4gemm6kernel13GemmUniversalIN4cute5tupleIJiiiiEEENS1_10collective13CollectiveMmaINS1_35MainloopSm100TmaUmmaWarpSpecializedILi8ELi2ELi4ENS5_IJNS4_1CILi2EEENSA_ILi1EEESC_EEEEENS5_IJNSA_ILi256EEENSA_ILi128EEENSA_ILi64EEEEEENS_10bfloat16_tENS5_IJlSC_lEEESJ_SK_NS4_8TiledMMAINS4_8MMA_AtomIJNS4_26SM100_MMA_F16BF16_2x1SM_SSISJ_SJ_fLi256ELi128ELNS4_4UMMA5MajorE0ELSP_0ELNSO_7ScaleInE0ELSQ_0EEEEEENS4_6LayoutINS5_IJSC_SC_SC_EEENS5_IJNSA_ILi0EEESV_SV_EEEEENS5_IJNS4_10UnderscoreESY_SY_EEEEENS4_18SM100_TMA_2SM_LOADENS4_14ComposedLayoutINS4_7SwizzleILi3ELi4ELi3EEENS4_18smem_ptr_flag_bitsILi16EEENST_INS5_IJNSA_ILi8EEESH_EEENS5_IJSH_SC_EEEEEEEvNS4_8identityES11_S1B_vS1C_EENS_8epilogue10collective18CollectiveEpilogueINS1E_23Sm100TmaWarpSpecializedILi4ELi2ELi32ELb1ELb0EEEJNS5_IJSG_SG_SH_EEENS5_IJNST_ISG_SC_EENST_INSA_ILi32EEESC_EEEEESJ_SK_SJ_SK_NS1E_6fusion15FusionCallbacksIS1I_NS1O_13LinCombEltActINS1E_6thread4GELUESJ_fSJ_fLNS_15FloatRoundStyleE2EEES1J_S1N_JEEENS4_5SM1004TMEM4LOAD26SM100_TMEM_LOAD_32dp32b32xENS4_13SM90_TMA_LOADENS12_INS13_ILi2ELi4ELi3EEES16_NST_INS5_IJS17_S1L_EEENS5_IJS1L_SC_EEEEEEENS4_39AutoVectorizingCopyWithAssumedAlignmentILi128EEENS4_14SM90_TMA_STOREES25_S27_S27_EEEvvEEEEvNT_6ParamsE)
	.align		4
        /*000c*/ 	.word	index@(__assertfail)
	.align		4
        /*0010*/ 	.word	0x00000000
	.align		4
        /*0014*/ 	.word	0xfffffffe
	.align		4
        /*0018*/ 	.word	0x00000000
	.align		4
        /*001c*/ 	.word	0xfffffffd
	.align		4
        /*0020*/ 	.word	0x00000000
	.align		4
        /*0024*/ 	.word	0xfffffffc


//--------------------- .nv.constant4             --------------------------
	.section	.nv.constant4,"a",@progbits
	.align	8
	.align		8
.nv.constant4:
        /*0000*/ 	.dword	__assertfail
	.align		8
        /*0008*/ 	.dword	__unnamed_1
	.align		8
        /*0010*/ 	.dword	__unnamed_2
	.align		8
        /*0018*/ 	.dword	_ZN39_INTERNAL_9d49621f_4_k_cu_5265972b_27874cuda3std3__45__cpo5beginE
	.align		8
        /*0020*/ 	.dword	_ZN39_INTERNAL_9d49621f_4_k_cu_5265972b_27874cuda3std3__45__cpo3endE
	.align		8
        /*0028*/ 	.dword	_ZN39_INTERNAL_9d49621f_4_k_cu_5265972b_27874cuda3std3__45__cpo6cbeginE
	.align		8
        /*0030*/ 	.dword	_ZN39_INTERNAL_9d49621f_4_k_cu_5265972b_27874cuda3std3__45__cpo4cendE
	.align		8
        /*0038*/ 	.dword	_ZN39_INTERNAL_9d49621f_4_k_cu_5265972b_27874cuda3std3__441_GLOBAL__N__9d49621f_4_k_cu_5265972b_27876ignoreE
	.align		8
        /*0040*/ 	.dword	_ZN39_INTERNAL_9d49621f_4_k_cu_5265972b_27874cuda3std3__419piecewise_constructE
	.align		8
        /*0048*/ 	.dword	_ZN39_INTERNAL_9d49621f_4_k_cu_5265972b_27874cuda3std3__48in_placeE
	.align		8
        /*0050*/ 	.dword	_ZN39_INTERNAL_9d49621f_4_k_cu_5265972b_27874cuda3std6ranges3__45__cpo4swapE
	.align		8
        /*0058*/ 	.dword	_ZN39_INTERNAL_9d49621f_4_k_cu_5265972b_27874cuda3std6ranges3__45__cpo9iter_moveE
	.align		8
        /*0060*/ 	.dword	_ZN39_INTERNAL_9d49621f_4_k_cu_5265972b_27874cute7productE
	.align		8
        /*0068*/ 	.dword	_ZN39_INTERNAL_9d49621f_4_k_cu_5265972b_27874cute1_E
	.align		8
        /*0070*/ 	.dword	$str$25
	.align		8
        /*0078*/ 	.dword	$str$26
	.align		8
        /*0080*/ 	.dword	$str$27
	.align		8
        /*0088*/ 	.dword	$str$28


//--------------------- .text._ZN7cutlass13device_kernelINS_4gemm6kernel13GemmUniversalIN4cute5tupleIJiiiiEEENS1_10collective13CollectiveMmaINS1_35MainloopSm100TmaUmmaWarpSpecializedILi8ELi2ELi4ENS5_IJNS4_1CILi2EEENSA_ILi1EEESC_EEEEENS5_IJNSA_ILi256EEENSA_ILi128EEENSA_ILi64EEEEEENS_10bfloat16_tENS5_IJlSC_lEEESJ_SK_NS4_8TiledMMAINS4_8MMA_AtomIJNS4_26SM100_MMA_F16BF16_2x1SM_SSISJ_SJ_fLi256ELi128ELNS4_4UMMA5MajorE0ELSP_0ELNSO_7ScaleInE0ELSQ_0EEEEEENS4_6LayoutINS5_IJSC_SC_SC_EEENS5_IJNSA_ILi0EEESV_SV_EEEEENS5_IJNS4_10UnderscoreESY_SY_EEEEENS4_18SM100_TMA_2SM_LOADENS4_14ComposedLayoutINS4_7SwizzleILi3ELi4ELi3EEENS4_18smem_ptr_flag_bitsILi16EEENST_INS5_IJNSA_ILi8EEESH_EEENS5_IJSH_SC_EEEEEEEvNS4_8identityES11_S1B_vS1C_EENS_8epilogue10collective18CollectiveEpilogueINS1E_23Sm100TmaWarpSpecializedILi4ELi2ELi32ELb1ELb0EEEJNS5_IJSG_SG_SH_EEENS5_IJNST_ISG_SC_EENST_INSA_ILi32EEESC_EEEEESJ_SK_SJ_SK_NS1E_6fusion15FusionCallbacksIS1I_NS1O_13LinCombEltActINS1E_6thread4GELUESJ_fSJ_fLNS_15FloatRoundStyleE2EEES1J_S1N_JEEENS4_5SM1004TMEM4LOAD26SM100_TMEM_LOAD_32dp32b32xENS4_13SM90_TMA_LOADENS12_INS13_ILi2ELi4ELi3EEES16_NST_INS5_IJS17_S1L_EEENS5_IJS1L_SC_EEEEEEENS4_39AutoVectorizingCopyWithAssumedAlignmentILi128EEENS4_14SM90_TMA_STOREES25_S27_S27_EEEvvEEEEvNT_6ParamsE --------------------------
	.section	.text._ZN7cutlass13device_kernelINS_4gemm6kernel13GemmUniversalIN4cute5tupleIJiiiiEEENS1_10collective13CollectiveMmaINS1_35MainloopSm100TmaUmmaWarpSpecializedILi8ELi2ELi4ENS5_IJNS4_1CILi2EEENSA_ILi1EEESC_EEEEENS5_IJNSA_ILi256EEENSA_ILi128EEENSA_ILi64EEEEEENS_10bfloat16_tENS5_IJlSC_lEEESJ_SK_NS4_8TiledMMAINS4_8MMA_AtomIJNS4_26SM100_MMA_F16BF16_2x1SM_SSISJ_SJ_fLi256ELi128ELNS4_4UMMA5MajorE0ELSP_0ELNSO_7ScaleInE0ELSQ_0EEEEEENS4_6LayoutINS5_IJSC_SC_SC_EEENS5_IJNSA_ILi0EEESV_SV_EEEEENS5_IJNS4_10UnderscoreESY_SY_EEEEENS4_18SM100_TMA_2SM_LOADENS4_14ComposedLayoutINS4_7SwizzleILi3ELi4ELi3EEENS4_18smem_ptr_flag_bitsILi16EEENST_INS5_IJNSA_ILi8EEESH_EEENS5_IJSH_SC_EEEEEEEvNS4_8identityES11_S1B_vS1C_EENS_8epilogue10collective18CollectiveEpilogueINS1E_23Sm100TmaWarpSpecializedILi4ELi2ELi32ELb1ELb0EEEJNS5_IJSG_SG_SH_EEENS5_IJNST_ISG_SC_EENST_INSA_ILi32EEESC_EEEEESJ_SK_SJ_SK_NS1E_6fusion15FusionCallbacksIS1I_NS1O_13LinCombEltActINS1E_6thread4GELUESJ_fSJ_fLNS_15FloatRoundStyleE2EEES1J_S1N_JEEENS4_5SM1004TMEM4LOAD26SM100_TMEM_LOAD_32dp32b32xENS4_13SM90_TMA_LOADENS12_INS13_ILi2ELi4ELi3EEES16_NST_INS5_IJS17_S1L_EEENS5_IJS1L_SC_EEEEEEENS4_39AutoVectorizingCopyWithAssumedAlignmentILi128EEENS4_14SM90_TMA_STOREES25_S27_S27_EEEvvEEEEvNT_6ParamsE,"ax",@progbits
	.align	128
.text._ZN7cutlass13device_kernelINS_4gemm6kernel13GemmUniversalIN4cute5tupleIJiiiiEEENS1_10collective13CollectiveMmaINS1_35MainloopSm100TmaUmmaWarpSpecializedILi8ELi2ELi4ENS5_IJNS4_1CILi2EEENSA_ILi1EEESC_EEEEENS5_IJNSA_ILi256EEENSA_ILi128EEENSA_ILi64EEEEEENS_10bfloat16_tENS5_IJlSC_lEEESJ_SK_NS4_8TiledMMAINS4_8MMA_AtomIJNS4_26SM100_MMA_F16BF16_2x1SM_SSISJ_SJ_fLi256ELi128ELNS4_4UMMA5MajorE0ELSP_0ELNSO_7ScaleInE0ELSQ_0EEEEEENS4_6LayoutINS5_IJSC_SC_SC_EEENS5_IJNSA_ILi0EEESV_SV_EEEEENS5_IJNS4_10UnderscoreESY_SY_EEEEENS4_18SM100_TMA_2SM_LOADENS4_14ComposedLayoutINS4_7SwizzleILi3ELi4ELi3EEENS4_18smem_ptr_flag_bitsILi16EEENST_INS5_IJNSA_ILi8EEESH_EEENS5_IJSH_SC_EEEEEEEvNS4_8identityES11_S1B_vS1C_EENS_8epilogue10collective18CollectiveEpilogueINS1E_23Sm100TmaWarpSpecializedILi4ELi2ELi32ELb1ELb0EEEJNS5_IJSG_SG_SH_EEENS5_IJNST_ISG_SC_EENST_INSA_ILi32EEESC_EEEEESJ_SK_SJ_SK_NS1E_6fusion15FusionCallbacksIS1I_NS1O_13LinCombEltActINS1E_6thread4GELUESJ_fSJ_fLNS_15FloatRoundStyleE2EEES1J_S1N_JEEENS4_5SM1004TMEM4LOAD26SM100_TMEM_LOAD_32dp32b32xENS4_13SM90_TMA_LOADENS12_INS13_ILi2ELi4ELi3EEES16_NST_INS5_IJS17_S1L_EEENS5_IJS1L_SC_EEEEEEENS4_39AutoVectorizingCopyWithAssumedAlignmentILi128EEENS4_14SM90_TMA_STOREES25_S27_S27_EEEvvEEEEvNT_6ParamsE:
        .type           _ZN7cutlass13device_kernelINS_4gemm6kernel13GemmUniversalIN4cute5tupleIJiiiiEEENS1_10collective13CollectiveMmaINS1_35MainloopSm100TmaUmmaWarpSpecializedILi8ELi2ELi4ENS5_IJNS4_1CILi2EEENSA_ILi1EEESC_EEEEENS5_IJNSA_ILi256EEENSA_ILi128EEENSA_ILi64EEEEEENS_10bfloat16_tENS5_IJlSC_lEEESJ_SK_NS4_8TiledMMAINS4_8MMA_AtomIJNS4_26SM100_MMA_F16BF16_2x1SM_SSISJ_SJ_fLi256ELi128ELNS4_4UMMA5MajorE0ELSP_0ELNSO_7ScaleInE0ELSQ_0EEEEEENS4_6LayoutINS5_IJSC_SC_SC_EEENS5_IJNSA_ILi0EEESV_SV_EEEEENS5_IJNS4_10UnderscoreESY_SY_EEEEENS4_18SM100_TMA_2SM_LOADENS4_14ComposedLayoutINS4_7SwizzleILi3ELi4ELi3EEENS4_18smem_ptr_flag_bitsILi16EEENST_INS5_IJNSA_ILi8EEESH_EEENS5_IJSH_SC_EEEEEEEvNS4_8identityES11_S1B_vS1C_EENS_8epilogue10collective18CollectiveEpilogueINS1E_23Sm100TmaWarpSpecializedILi4ELi2ELi32ELb1ELb0EEEJNS5_IJSG_SG_SH_EEENS5_IJNST_ISG_SC_EENST_INSA_ILi32EEESC_EEEEESJ_SK_SJ_SK_NS1E_6fusion15FusionCallbacksIS1I_NS1O_13LinCombEltActINS1E_6thread4GELUESJ_fSJ_fLNS_15FloatRoundStyleE2EEES1J_S1N_JEEENS4_5SM1004TMEM4LOAD26SM100_TMEM_LOAD_32dp32b32xENS4_13SM90_TMA_LOADENS12_INS13_ILi2ELi4ELi3EEES16_NST_INS5_IJS17_S1L_EEENS5_IJS1L_SC_EEEEEEENS4_39AutoVectorizingCopyWithAssumedAlignmentILi128EEENS4_14SM90_TMA_STOREES25_S27_S27_EEEvvEEEEvNT_6ParamsE,@function
        .size           _ZN7cutlass13device_kernelINS_4gemm6kernel13GemmUniversalIN4cute5tupleIJiiiiEEENS1_10collective13CollectiveMmaINS1_35MainloopSm100TmaUmmaWarpSpecializedILi8ELi2ELi4ENS5_IJNS4_1CILi2EEENSA_ILi1EEESC_EEEEENS5_IJNSA_ILi256EEENSA_ILi128EEENSA_ILi64EEEEEENS_10bfloat16_tENS5_IJlSC_lEEESJ_SK_NS4_8TiledMMAINS4_8MMA_AtomIJNS4_26SM100_MMA_F16BF16_2x1SM_SSISJ_SJ_fLi256ELi128ELNS4_4UMMA5MajorE0ELSP_0ELNSO_7ScaleInE0ELSQ_0EEEEEENS4_6LayoutINS5_IJSC_SC_SC_EEENS5_IJNSA_ILi0EEESV_SV_EEEEENS5_IJNS4_10UnderscoreESY_SY_EEEEENS4_18SM100_TMA_2SM_LOADENS4_14ComposedLayoutINS4_7SwizzleILi3ELi4ELi3EEENS4_18smem_ptr_flag_bitsILi16EEENST_INS5_IJNSA_ILi8EEESH_EEENS5_IJSH_SC_EEEEEEEvNS4_8identityES11_S1B_vS1C_EENS_8epilogue10collective18CollectiveEpilogueINS1E_23Sm100TmaWarpSpecializedILi4ELi2ELi32ELb1ELb0EEEJNS5_IJSG_SG_SH_EEENS5_IJNST_ISG_SC_EENST_INSA_ILi32EEESC_EEEEESJ_SK_SJ_SK_NS1E_6fusion15FusionCallbacksIS1I_NS1O_13LinCombEltActINS1E_6thread4GELUESJ_fSJ_fLNS_15FloatRoundStyleE2EEES1J_S1N_JEEENS4_5SM1004TMEM4LOAD26SM100_TMEM_LOAD_32dp32b32xENS4_13SM90_TMA_LOADENS12_INS13_ILi2ELi4ELi3EEES16_NST_INS5_IJS17_S1L_EEENS5_IJS1L_SC_EEEEEEENS4_39AutoVectorizingCopyWithAssumedAlignmentILi128EEENS4_14SM90_TMA_STOREES25_S27_S27_EEEvvEEEEvNT_6ParamsE,(.L_x_193 - _ZN7cutlass13device_kernelINS_4gemm6kernel13GemmUniversalIN4cute5tupleIJiiiiEEENS1_10collective13CollectiveMmaINS1_35MainloopSm100TmaUmmaWarpSpecializedILi8ELi2ELi4ENS5_IJNS4_1CILi2EEENSA_ILi1EEESC_EEEEENS5_IJNSA_ILi256EEENSA_ILi128EEENSA_ILi64EEEEEENS_10bfloat16_tENS5_IJlSC_lEEESJ_SK_NS4_8TiledMMAINS4_8MMA_AtomIJNS4_26SM100_MMA_F16BF16_2x1SM_SSISJ_SJ_fLi256ELi128ELNS4_4UMMA5MajorE0ELSP_0ELNSO_7ScaleInE0ELSQ_0EEEEEENS4_6LayoutINS5_IJSC_SC_SC_EEENS5_IJNSA_ILi0EEESV_SV_EEEEENS5_IJNS4_10UnderscoreESY_SY_EEEEENS4_18SM100_TMA_2SM_LOADENS4_14ComposedLayoutINS4_7SwizzleILi3ELi4ELi3EEENS4_18smem_ptr_flag_bitsILi16EEENST_INS5_IJNSA_ILi8EEESH_EEENS5_IJSH_SC_EEEEEEEvNS4_8identityES11_S1B_vS1C_EENS_8epilogue10collective18CollectiveEpilogueINS1E_23Sm100TmaWarpSpecializedILi4ELi2ELi32ELb1ELb0EEEJNS5_IJSG_SG_SH_EEENS5_IJNST_ISG_SC_EENST_INSA_ILi32EEESC_EEEEESJ_SK_SJ_SK_NS1E_6fusion15FusionCallbacksIS1I_NS1O_13LinCombEltActINS1E_6thread4GELUESJ_fSJ_fLNS_15FloatRoundStyleE2EEES1J_S1N_JEEENS4_5SM1004TMEM4LOAD26SM100_TMEM_LOAD_32dp32b32xENS4_13SM90_TMA_LOADENS12_INS13_ILi2ELi4ELi3EEES16_NST_INS5_IJS17_S1L_EEENS5_IJS1L_SC_EEEEEEENS4_39AutoVectorizingCopyWithAssumedAlignmentILi128EEENS4_14SM90_TMA_STOREES25_S27_S27_EEEvvEEEEvNT_6ParamsE)
        .other          _ZN7cutlass13device_kernelINS_4gemm6kernel13GemmUniversalIN4cute5tupleIJiiiiEEENS1_10collective13CollectiveMmaINS1_35MainloopSm100TmaUmmaWarpSpecializedILi8ELi2ELi4ENS5_IJNS4_1CILi2EEENSA_ILi1EEESC_EEEEENS5_IJNSA_ILi256EEENSA_ILi128EEENSA_ILi64EEEEEENS_10bfloat16_tENS5_IJlSC_lEEESJ_SK_NS4_8TiledMMAINS4_8MMA_AtomIJNS4_26SM100_MMA_F16BF16_2x1SM_SSISJ_SJ_fLi256ELi128ELNS4_4UMMA5MajorE0ELSP_0ELNSO_7ScaleInE0ELSQ_0EEEEEENS4_6LayoutINS5_IJSC_SC_SC_EEENS5_IJNSA_ILi0EEESV_SV_EEEEENS5_IJNS4_10UnderscoreESY_SY_EEEEENS4_18SM100_TMA_2SM_LOADENS4_14ComposedLayoutINS4_7SwizzleILi3ELi4ELi3EEENS4_18smem_ptr_flag_bitsILi16EEENST_INS5_IJNSA_ILi8EEESH_EEENS5_IJSH_SC_EEEEEEEvNS4_8identityES11_S1B_vS1C_EENS_8epilogue10collective18CollectiveEpilogueINS1E_23Sm100TmaWarpSpecializedILi4ELi2ELi32ELb1ELb0EEEJNS5_IJSG_SG_SH_EEENS5_IJNST_ISG_SC_EENST_INSA_ILi32EEESC_EEEEESJ_SK_SJ_SK_NS1E_6fusion15FusionCallbacksIS1I_NS1O_13LinCombEltActINS1E_6thread4GELUESJ_fSJ_fLNS_15FloatRoundStyleE2EEES1J_S1N_JEEENS4_5SM1004TMEM4LOAD26SM100_TMEM_LOAD_32dp32b32xENS4_13SM90_TMA_LOADENS12_INS13_ILi2ELi4ELi3EEES16_NST_INS5_IJS17_S1L_EEENS5_IJS1L_SC_EEEEEEENS4_39AutoVectorizingCopyWithAssumedAlignmentILi128EEENS4_14SM90_TMA_STOREES25_S27_S27_EEEvvEEEEvNT_6ParamsE,@"STO_CUDA_ENTRY STV_DEFAULT"
_ZN7cutlass13device_kernelINS_4gemm6kernel13GemmUniversalIN4cute5tupleIJiiiiEEENS1_10collective13CollectiveMmaINS1_35MainloopSm100TmaUmmaWarpSpecializedILi8ELi2ELi4ENS5_IJNS4_1CILi2EEENSA_ILi1EEESC_EEEEENS5_IJNSA_ILi256EEENSA_ILi128EEENSA_ILi64EEEEEENS_10bfloat16_tENS5_IJlSC_lEEESJ_SK_NS4_8TiledMMAINS4_8MMA_AtomIJNS4_26SM100_MMA_F16BF16_2x1SM_SSISJ_SJ_fLi256ELi128ELNS4_4UMMA5MajorE0ELSP_0ELNSO_7ScaleInE0ELSQ_0EEEEEENS4_6LayoutINS5_IJSC_SC_SC_EEENS5_IJNSA_ILi0EEESV_SV_EEEEENS5_IJNS4_10UnderscoreESY_SY_EEEEENS4_18SM100_TMA_2SM_LOADENS4_14ComposedLayoutINS4_7SwizzleILi3ELi4ELi3EEENS4_18smem_ptr_flag_bitsILi16EEENST_INS5_IJNSA_ILi8EEESH_EEENS5_IJSH_SC_EEEEEEEvNS4_8identityES11_S1B_vS1C_EENS_8epilogue10collective18CollectiveEpilogueINS1E_23Sm100TmaWarpSpecializedILi4ELi2ELi32ELb1ELb0EEEJNS5_IJSG_SG_SH_EEENS5_IJNST_ISG_SC_EENST_INSA_ILi32EEESC_EEEEESJ_SK_SJ_SK_NS1E_6fusion15FusionCallbacksIS1I_NS1O_13LinCombEltActINS1E_6thread4GELUESJ_fSJ_fLNS_15FloatRoundStyleE2EEES1J_S1N_JEEENS4_5SM1004TMEM4LOAD26SM100_TMEM_LOAD_32dp32b32xENS4_13SM90_TMA_LOADENS12_INS13_ILi2ELi4ELi3EEES16_NST_INS5_IJS17_S1L_EEENS5_IJS1L_SC_EEEEEEENS4_39AutoVectorizingCopyWithAssumedAlignmentILi128EEENS4_14SM90_TMA_STOREES25_S27_S27_EEEvvEEEEvNT_6ParamsE:
[----:B------:R-:W1:Y:S01]  /*0000*/  LDC R1, c[0x0][0x37c] ;  /* 0x0000df00ff017b82 */ /* 0x000e620000000800 */
[----:B------:R-:W2:Y:S01]  /*0010*/  S2R R131, SR_TID.X ;  /* 0x0000000000837919 */ /* 0x000ea20000002100 */
[----:B------:R-:W3:Y:S06]  /*0020*/  LDCU.64 UR8, c[0x0][0x890] ;  /* 0x00011200ff0877ac */ /* 0x000eec0008000a00 */
[----:B------:R-:W4:Y:S01]  /*0030*/  S2UR UR37, SR_CgaCtaId ;  /* 0x00000000002579c3 */ /* 0x000f220000008800 */
[----:B------:R-:W-:Y:S02]  /*0040*/  PRMT R110, RZ, 0x7610, R110 ;  /* 0x00007610ff6e7816 */ /* 0x000fe4000000006e */
[----:B------:R-:W-:Y:S01]  /*0050*/  ELECT P0, URZ, PT ;  /* 0x0000000000ff782f */ /* 0x000fe20003800000 */
[----:B------:R-:W1:Y:S01]  /*0060*/  LDCU.64 UR38, c[0x0][0x358] ;  /* 0x00006b00ff2677ac */ /* 0x000e620008000a00 */
[----:B---3--:R-:W-:-:S04]  /*0070*/  UISETP.NE.U32.AND UP2, UPT, UR8, URZ, UPT ;  /* 0x000000ff0800728c */ /* 0x008fc8000bf45070 */
[----:B------:R-:W-:Y:S02]  /*0080*/  UISETP.NE.AND.EX UP2, UPT, UR9, URZ, UPT, UP2 ;  /* 0x000000ff0900728c */ /* 0x000fe4000bf45320 */
[----:B----4-:R-:W-:Y:S02]  /*0090*/  ULOP3.LUT UR5, UR37, 0x1, URZ, 0xc0, !UPT ;  /* 0x0000000125057892 */ /* 0x010fe4000f8ec0ff */
[----:B------:R-:W-:Y:S01]  /*00a0*/  ULOP3.LUT UR4, UR37, 0x1, URZ, 0x3c, !UPT ;  /* 0x0000000125047892 */ /* 0x000fe2000f8e3cff */
[----:B--2---:R-:W-:-:S05]  /*00b0*/  SHF.R.U32.HI R134, RZ, 0x5, R131 ;  /* 0x00000005ff867819 */ /* 0x004fca0000011683 */
[----:B------:R-:W2:Y:S02]  /*00c0*/  SHFL.IDX PT, R0, R134, RZ, 0x1f ;  /* 0x00001fff86007589 */ /* 0x000ea400000e0000 */
[----:B--2---:R-:W-:Y:S01]  /*00d0*/  R2UR UR10, R0 ;  /* 0x00000000000a72ca */ /* 0x004fe200000e0000 */
[----:B-1----:R-:W-:Y:S05]  /*00e0*/  BRA.U UP2, `(.L_x_0) ;  /* 0x00000001022c7547 */ /* 0x002fea000b800000 */
[----:B------:R-:W1:Y:S02]  /*00f0*/  LDCU.64 UR6, c[0x0][0x888] ;  /* 0x00011100ff0677ac */ /* 0x000e640008000a00 */
[----:B-1----:R-:W-:-:S04]  /*0100*/  UISETP.NE.U32.AND UP0, UPT, UR6, URZ, UPT ;  /* 0x000000ff0600728c */ /* 0x002fc8000bf05070 */
[----:B------:R-:W-:-:S09]  /*0110*/  UISETP.NE.AND.EX UP0, UPT, UR7, URZ, UPT, UP0 ;  /* 0x000000ff0700728c */ /* 0x000fd2000bf05300 */
[----:B------:R-:W-:Y:S05]  /*0120*/  BRA.U !UP0, `(.L_x_1) ;  /* 0x0000000108107547 */ /* 0x000fea000b800000 */
[----:B------:R-:W1:Y:S02]  /*0130*/  LDC.64 R2, c[0x0][0x888] ;  /* 0x00022200ff027b82 */ /* 0x000e640000000a00 */
[----:B-1----:R1:W5:Y:S01]  /*0140*/  LDG.E R83, desc[UR38][R2.64] ;  /* 0x0000002602537981 */ /* 0x002362000c1e1900 */
[----:B------:R-:W-:Y:S01]  /*0150*/  HFMA2 R110, -RZ, RZ, 0, 5.9604644775390625e-08 ;  /* 0x00000001ff6e7431 */ /* 0x000fe200000001ff */
[----:B------:R-:W-:Y:S05]  /*0160*/  BRA `(.L_x_0) ;  /* 0x00000000000c7947 */ /* 0x000fea0003800000 */
.L_x_1:
[----:B------:R-:W1:Y:S01]  /*0170*/  LDCU UR6, c[0x0][0x880] ;  /* 0x00011000ff0677ac */ /* 0x000e620008000800 */
[----:B------:R-:W-:Y:S01]  /*0180*/  HFMA2 R110, -RZ, RZ, 0, 5.9604644775390625e-08 ;  /* 0x00000001ff6e7431 */ /* 0x000fe200000001ff */
[----:B-1----:R-:W-:-:S07]  /*0190*/  MOV R83, UR6 ;  /* 0x0000000600537c02 */ /* 0x002fce0008000f00 */
.L_x_0:
[----:B------:R-:W2:Y:S02]  /*01a0*/  LDCU.64 UR6, c[0x0][0x8b0] ;  /* 0x00011600ff0677ac */ /* 0x000ea40008000a00 */
[----:B--2---:R-:W-:-:S04]  /*01b0*/  UISETP.NE.U32.AND UP0, UPT, UR6, URZ, UPT ;  /* 0x000000ff0600728c */ /* 0x004fc8000bf05070 */
[----:B------:R-:W-:-:S09]  /*01c0*/  UISETP.NE.AND.EX UP0, UPT, UR7, URZ, UPT, UP0 ;  /* 0x000000ff0700728c */ /* 0x000fd2000bf05300 */
[----:B------:R-:W-:Y:S05]  /*01d0*/  BRA.U UP0, `(.L_x_2) ;  /* 0x0000000100247547 */ /* 0x000fea000b800000 */
[----:B------:R-:W2:Y:S02]  /*01e0*/  LDCU.64 UR6, c[0x0][0x8a8] ;  /* 0x00011500ff0677ac */ /* 0x000ea40008000a00 */
[----:B--2---:R-:W-:-:S04]  /*01f0*/  UISETP.NE.U32.AND UP0, UPT, UR6, URZ, UPT ;  /* 0x000000ff0600728c */ /* 0x004fc8000bf05070 */
[----:B------:R-:W-:-:S09]  /*0200*/  UISETP.NE.AND.EX UP0, UPT, UR7, URZ, UPT, UP0 ;  /* 0x000000ff0700728c */ /* 0x000fd2000bf05300 */
[----:B------:R-:W-:Y:S05]  /*0210*/  BRA.U !UP0, `(.L_x_3) ;  /* 0x00000001080c7547 */ /* 0x000fea000b800000 */
[----:B-1----:R-:W1:Y:S02]  /*0220*/  LDC.64 R2, c[0x0][0x8a8] ;  /* 0x00022a00ff027b82 */ /* 0x002e640000000a00 */
[----:B-1----:R2:W5:Y:S01]  /*0230*/  LDG.E R69, desc[UR38][R2.64] ;  /* 0x0000002602457981 */ /* 0x002562000c1e1900 */
[----:B------:R-:W-:Y:S05]  /*0240*/  BRA `(.L_x_2) ;  /* 0x0000000000087947 */ /* 0x000fea0003800000 */
.L_x_3:
[----:B------:R-:W2:Y:S02]  /*0250*/  LDCU UR6, c[0x0][0x8a0] ;  /* 0x00011400ff0677ac */ /* 0x000ea40008000800 */
[----:B--2---:R-:W-:Y:S02]  /*0260*/  MOV R69, UR6 ;  /* 0x0000000600457c02 */ /* 0x004fe40008000f00 */
.L_x_2:
[----:B------:R-:W-:Y:S01]  /*0270*/  IMAD.U32 R0, RZ, RZ, UR10 ;  /* 0x0000000aff007e24 */ /* 0x000fe2000f8e00ff */
[----:B------:R-:W-:Y:S04]  /*0280*/  BSSY.RECONVERGENT B0, `(.L_x_4) ;  /* 0x000000c000007945 */ /* 0x000fe80003800200 */
[C---:B------:R-:W-:Y:S02]  /*0290*/  ISETP.NE.OR P2, PT, R0.reuse, 0x1, !P0 ;  /* 0x000000010000780c */ /* 0x040fe40004745670 */
[----:B------:R-:W-:-:S11]  /*02a0*/  ISETP.NE.OR P1, PT, R0, 0x3, !P0 ;  /* 0x000000030000780c */ /* 0x000fd60004725670 */
[----:B------:R-:W-:Y:S05]  /*02b0*/  @P2 BRA `(.L_x_5) ;  /* 0x0000000000202947 */ /* 0x000fea0003800000 */
[----:B------:R-:W3:Y:S02]  /*02c0*/  LDCU.64 UR6, c[0x0][0x348] ;  /* 0x00006900ff0677ac */ /* 0x000ee40008000a00 */
[----:B---3--:R-:W-:Y:S02]  /*02d0*/  UIADD3 UR12, UP1, UPT, UR6, 0x80, URZ ;  /* 0x00000080060c7890 */ /* 0x008fe4000ff3e0ff */
[----:B------:R-:W-:Y:S02]  /*02e0*/  UIADD3 UR6, UP0, UPT, UR6, 0x180, URZ ;  /* 0x0000018006067890 */ /* 0x000fe4000ff1e0ff */
[----:B------:R-:W-:Y:S02]  /*02f0*/  UIADD3.X UR13, UPT, UPT, URZ, UR7, URZ, UP1, !UPT ;  /* 0x00000007ff0d7290 */ /* 0x000fe40008ffe4ff */
[----:B------:R-:W-:-:S07]  /*0300*/  UIADD3.X UR7, UPT, UPT, URZ, UR7, URZ, UP0, !UPT ;  /* 0x00000007ff077290 */ /* 0x000fce00087fe4ff */
[----:B------:R3:W-:Y:S02]  /*0310*/  UTMACCTL.PF [UR12] ;  /* 0x000000000c0079b9 */ /* 0x0007e40008040000 */
[----:B------:R3:W-:Y:S02]  /*0320*/  UTMACCTL.PF [UR6] ;  /* 0x00000000060079b9 */ /* 0x0007e40008040000 */
[----:B---3--:R-:W-:Y:S01]  /*0330*/  NOP ;  /* 0x0000000000007918 */ /* 0x008fe20000000000 */
.L_x_5:
[----:B------:R-:W-:Y:S05]  /*0340*/  BSYNC.RECONVERGENT B0 ;  /* 0x0000000000007941 */ /* 0x000fea0003800200 */
.L_x_4:
[----:B------:R-:W-:Y:S04]  /*0350*/  BSSY.RECONVERGENT B0, `(.L_x_6) ;  /* 0x000000a000007945 */ /* 0x000fe80003800200 */
        /* <DEDUP_REMOVED lines=9> */
.L_x_7:
[----:B------:R-:W-:Y:S05]  /*03f0*/  BSYNC.RECONVERGENT B0 ;  /* 0x0000000000007941 */ /* 0x000fea0003800200 */
.L_x_6:
[----:B------:R-:W3:Y:S01]  /*0400*/  LDCU.64 UR6, c[0x0][0x888] ;  /* 0x00011100ff0677ac */ /* 0x000ee20008000a00 */
[----:B------:R-:W-:Y:S02]  /*0410*/  UISETP.EQ.U32.AND UP1, UPT, UR8, URZ, UPT ;  /* 0x000000ff0800728c */ /* 0x000fe4000bf22070 */
[----:B------:R-:W-:Y:S02]  /*0420*/  UPLOP3.LUT UP5, UPT, UPT, UPT, UPT, 0x40, 0x4 ;  /* 0x000000000004789c */ /* 0x000fe40003fae870 */
[----:B---3--:R-:W-:-:S04]  /*0430*/  UISETP.NE.U32.AND UP0, UPT, UR6, URZ, UPT ;  /* 0x000000ff0600728c */ /* 0x008fc8000bf05070 */
[----:B------:R-:W-:-:S04]  /*0440*/  UISETP.NE.AND.EX UP0, UPT, UR7, URZ, UPT, UP0 ;  /* 0x000000ff0700728c */ /* 0x000fc8000bf05300 */
[----:B------:R-:W-:-:S04]  /*0450*/  UISETP.EQ.OR.EX UP3, UPT, UR9, URZ, !UP0, UP1 ;  /* 0x000000ff0900728c */ /* 0x000fc8000c762710 */
[----:B------:R-:W-:-:S05]  /*0460*/  UP2UR UR45, UPR, URZ, 0x8 ;  /* 0x00000008ff2d7883 */ /* 0x000fca0008000000 */
[----:B------:R-:W-:Y:S07]  /*0470*/  BRA.U !UP3, `(.L_x_8) ;  /* 0x000000010b147547 */ /* 0x000fee000b800000 */
[----:B------:R-:W-:Y:S01]  /*0480*/  PLOP3.LUT P2, PT, PT, PT, UP2, 0x80, 0x8 ;  /* 0x000000000008781c */ /* 0x000fe20003f4f028 */
[----:B------:R-:W-:-:S12]  /*0490*/  UPLOP3.LUT UP5, UPT, UPT, UPT, UP0, 0x40, 0x4 ;  /* 0x000000000004789c */ /* 0x000fd80003fae800 */
[----:B-----5:R-:W-:-:S13]  /*04a0*/  @!P2 FSETP.EQ.AND P1, PT, R83, RZ, PT ;  /* 0x000000ff5300a20b */ /* 0x020fda0003f22000 */
[----:B------:R-:W-:Y:S01]  /*04b0*/  @!P2 VOTEU.ANY UP1, P1 ;  /* 0x0000000000ffa886 */ /* 0x000fe20000820100 */
[----:B------:R-:W-:-:S11]  /*04c0*/  @!UP2 UPLOP3.LUT UP5, UPT, UPT, UPT, UP1, 0x80, 0x8 ;  /* 0x000000000008a89c */ /* 0x000fd60003faf010 */
.L_x_8:
[----:B------:R-:W3:Y:S01]  /*04d0*/  SHFL.IDX PT, R0, R134, RZ, 0x1f ;  /* 0x00001fff86007589 */ /* 0x000ee200000e0000 */
[----:B------:R-:W-:-:S04]  /*04e0*/  UISETP.NE.AND UP1, UPT, UR10, 0x2, UPT ;  /* 0x000000020a00788c */ /* 0x000fc8000bf25270 */
[----:B------:R-:W-:Y:S02]  /*04f0*/  UISETP.EQ.AND UP2, UPT, UR5, URZ, !UP1 ;  /* 0x000000ff0500728c */ /* 0x000fe4000cf42270 */
[----:B------:R-:W-:-:S04]  /*0500*/  USEL UR6, URZ, 0x1, UP1 ;  /* 0x00000001ff067887 */ /* 0x000fc80008800000 */
[----:B------:R-:W-:Y:S02]  /*0510*/  PLOP3.LUT P5, PT, P0, PT, UP2, 0x80, 0x8 ;  /* 0x000000000008781c */ /* 0x000fe400007af028 */
[----:B---3--:R-:W-:-:S13]  /*0520*/  ISETP.NE.AND P1, PT, R0, RZ, PT ;  /* 0x000000ff0000720c */ /* 0x008fda0003f25270 */
[----:B------:R-:W-:Y:S05]  /*0530*/  @P1 BRA `(.L_x_9) ;  /* 0x0000000000641947 */ /* 0x000fea0003800000 */
[----:B------:R-:W-:Y:S01]  /*0540*/  UMOV UR8, 0x400 ;  /* 0x0000040000087882 */ /* 0x000fe20000000000 */
[----:B------:R-:W-:Y:S01]  /*0550*/  UMOV UR7, 0x1 ;  /* 0x0000000100077882 */ /* 0x000fe20000000000 */
[----:B------:R-:W-:Y:S02]  /*0560*/  ULEA UR8, UR37, UR8, 0x18 ;  /* 0x0000000825087291 */ /* 0x000fe4000f8ec0ff */
[----:B------:R-:W-:-:S04]  /*0570*/  UIADD3 UR12, UPT, UPT, -UR7, 0x100000, URZ ;  /* 0x00100000070c7890 */ /* 0x000fc8000fffe1ff */
[----:B------:R-:W-:Y:S02]  /*0580*/  USHF.L.U32 UR13, UR12, 0xb, URZ ;  /* 0x0000000b0c0d7899 */ /* 0x000fe400080006ff */
[----:B------:R-:W-:Y:S01]  /*0590*/  USHF.L.U32 UR12, UR12, 0x1, URZ ;  /* 0x000000010c0c7899 */ /* 0x000fe200080006ff */
[----:B------:R-:W-:Y:S01]  /*05a0*/  ELECT P1, URZ, PT ;  /* 0x0000000000ff782f */ /* 0x000fe20003820000 */
[----:B------:R-:W3:Y:S10]  /*05b0*/  FENCE.VIEW.ASYNC.S ;  /* 0x00000000000073c6 */ /* 0x000ef40000000000 */
[----:B---3--:R3:W4:Y:S01]  /*05c0*/  SYNCS.EXCH.64 URZ, [UR8], UR12 ;  /* 0x0000000c08ff75b2 */ /* 0x0087220008000100 */
[----:B------:R3:W1:Y:S01]  /*05d0*/  SYNCS.EXCH.64 URZ, [UR8+0x40], UR12 ;  /* 0x0000400c08ff75b2 */ /* 0x0006620008000100 */
        /* <DEDUP_REMOVED lines=13> */
[----:B------:R3:W1:Y:S02]  /*06b0*/  SYNCS.EXCH.64 URZ, [UR8+0x78], UR12 ;  /* 0x0000780c08ff75b2 */ /* 0x0006640008000100 */
[----:B---3--:R-:W-:Y:S01]  /*06c0*/  NOP ;  /* 0x0000000000007918 */ /* 0x008fe20000000000 */
.L_x_9:
[----:B------:R-:W3:Y:S01]  /*06d0*/  SHFL.IDX PT, R0, R134, RZ, 0x1f ;  /* 0x00001fff86007589 */ /* 0x000ee200000e0000 */
[----:B------:R-:W-:Y:S01]  /*06e0*/  NOP ;  /* 0x0000000000007918 */ /* 0x000fe20000000000 */
[----:B---3--:R-:W-:-:S13]  /*06f0*/  ISETP.NE.AND P1, PT, R0, 0x1, PT ;  /* 0x000000010000780c */ /* 0x008fda0003f25270 */
[----:B------:R-:W-:Y:S05]  /*0700*/  @P1 BRA `(.L_x_10) ;  /* 0x0000000000541947 */ /* 0x000fea0003800000 */
[----:B------:R-:W-:Y:S01]  /*0710*/  UMOV UR9, 0x400 ;  /* 0x0000040000097882 */ /* 0x000fe20000000000 */
[----:B------:R-:W-:Y:S01]  /*0720*/  UMOV UR8, 0x20 ;  /* 0x0000002000087882 */ /* 0x000fe20000000000 */
[----:B------:R-:W-:Y:S01]  /*0730*/  UMOV UR7, 0x80 ;  /* 0x0000008000077882 */ /* 0x000fe20000000000 */
[----:B------:R-:W-:Y:S02]  /*0740*/  ULEA UR9, UR37, UR9, 0x18 ;  /* 0x0000000925097291 */ /* 0x000fe4000f8ec0ff */
[----:B------:R-:W-:-:S04]  /*0750*/  UIADD3 UR12, UPT, UPT, -UR8, 0x100000, URZ ;  /* 0x00100000080c7890 */ /* 0x000fc8000fffe1ff */
[----:B------:R-:W-:Y:S02]  /*0760*/  USHF.L.U32 UR13, UR12, 0xb, URZ ;  /* 0x0000000b0c0d7899 */ /* 0x000fe400080006ff */
[----:B------:R-:W-:Y:S02]  /*0770*/  USHF.L.U32 UR12, UR12, 0x1, URZ ;  /* 0x000000010c0c7899 */ /* 0x000fe400080006ff */
[----:B------:R-:W-:-:S04]  /*0780*/  UIADD3 UR14, UPT, UPT, -UR7, 0x100000, URZ ;  /* 0x00100000070e7890 */ /* 0x000fc8000fffe1ff */
[----:B------:R-:W-:Y:S02]  /*0790*/  USHF.L.U32 UR15, UR14, 0xb, URZ ;  /* 0x0000000b0e0f7899 */ /* 0x000fe400080006ff */
[----:B------:R-:W-:Y:S01]  /*07a0*/  USHF.L.U32 UR14, UR14, 0x1, URZ ;  /* 0x000000010e0e7899 */ /* 0x000fe200080006ff */
[----:B------:R-:W-:Y:S01]  /*07b0*/  ELECT P1, URZ, PT ;  /* 0x0000000000ff782f */ /* 0x000fe20003820000 */
[----:B------:R-:W3:Y:S02]  /*07c0*/  FENCE.VIEW.ASYNC.S ;  /* 0x00000000000073c6 */ /* 0x000ee40000000000 */
[----:B---3--:R3:W1:Y:S08]  /*07d0*/  SYNCS.EXCH.64 URZ, [UR9+0x80], UR12 ;  /* 0x0000800c09ff75b2 */ /* 0x0086700008000100 */
[----:B------:R3:W1:Y:S01]  /*07e0*/  SYNCS.EXCH.64 URZ, [UR9+0xa0], UR14 ;  /* 0x0000a00e09ff75b2 */ /* 0x0006620008000100 */
[----:B------:R3:W1:Y:S01]  /*07f0*/  SYNCS.EXCH.64 URZ, [UR9+0x88], UR12 ;  /* 0x0000880c09ff75b2 */ /* 0x0006620008000100 */
[----:B------:R3:W1:Y:S01]  /*0800*/  SYNCS.EXCH.64 URZ, [UR9+0xa8], UR14 ;  /* 0x0000a80e09ff75b2 */ /* 0x0006620008000100 */
[----:B------:R3:W1:Y:S01]  /*0810*/  SYNCS.EXCH.64 URZ, [UR9+0x90], UR12 ;  /* 0x0000900c09ff75b2 */ /* 0x0006620008000100 */
[----:B------:R3:W1:Y:S01]  /*0820*/  SYNCS.EXCH.64 URZ, [UR9+0xb0], UR14 ;  /* 0x0000b00e09ff75b2 */ /* 0x0006620008000100 */
[----:B------:R3:W1:Y:S01]  /*0830*/  SYNCS.EXCH.64 URZ, [UR9+0x98], UR12 ;  /* 0x0000980c09ff75b2 */ /* 0x0006620008000100 */
[----:B------:R3:W1:Y:S01]  /*0840*/  SYNCS.EXCH.64 URZ, [UR9+0xb8], UR14 ;  /* 0x0000b80e09ff75b2 */ /* 0x0006620008000100 */
[----:B------:R-:W-:Y:S01]  /*0850*/  NOP ;  /* 0x0000000000007918 */ /* 0x000fe20000000000 */
.L_x_10:
[----:B------:R-:W2:Y:S01]  /*0860*/  SHFL.IDX PT, R0, R134, RZ, 0x1f ;  /* 0x00001fff86007589 */ /* 0x000ea200000e0000 */
[----:B------:R-:W-:Y:S01]  /*0870*/  NOP ;  /* 0x0000000000007918 */ /* 0x000fe20000000000 */
[----:B--2---:R-:W-:-:S13]  /*0880*/  ISETP.NE.AND P1, PT, R0, 0x3, PT ;  /* 0x000000030000780c */ /* 0x004fda0003f25270 */
[----:B------:R-:W-:Y:S05]  /*0890*/  @P1 BRA `(.L_x_11) ;  /* 0x00000000002c1947 */ /* 0x000fea0003800000 */
[----:B------:R-:W-:Y:S01]  /*08a0*/  UMOV UR8, 0x400 ;  /* 0x0000040000087882 */ /* 0x000fe20000000000 */
[----:B------:R-:W-:Y:S01]  /*08b0*/  UMOV UR7, 0x20 ;  /* 0x0000002000077882 */ /* 0x000fe20000000000 */
[----:B------:R-:W-:Y:S02]  /*08c0*/  ULEA UR8, UR37, UR8, 0x18 ;  /* 0x0000000825087291 */ /* 0x000fe4000f8ec0ff */
[----:B---3--:R-:W-:-:S04]  /*08d0*/  UIADD3 UR12, UPT, UPT, -UR7, 0x100000, URZ ;  /* 0x00100000070c7890 */ /* 0x008fc8000fffe1ff */
[----:B------:R-:W-:Y:S02]  /*08e0*/  USHF.L.U32 UR13, UR12, 0xb, URZ ;  /* 0x0000000b0c0d7899 */ /* 0x000fe400080006ff */
[----:B------:R-:W-:Y:S01]  /*08f0*/  USHF.L.U32 UR12, UR12, 0x1, URZ ;  /* 0x000000010c0c7899 */ /* 0x000fe200080006ff */
[----:B------:R-:W-:Y:S01]  /*0900*/  ELECT P1, URZ, PT ;  /* 0x0000000000ff782f */ /* 0x000fe20003820000 */
[----:B------:R-:W2:Y:S10]  /*0910*/  FENCE.VIEW.ASYNC.S ;  /* 0x00000000000073c6 */ /* 0x000eb40000000000 */
[----:B--2---:R2:W3:Y:S01]  /*0920*/  SYNCS.EXCH.64 URZ, [UR8+0xc0], UR12 ;  /* 0x0000c00c08ff75b2 */ /* 0x0044e20008000100 */
[----:B------:R2:W1:Y:S01]  /*0930*/  SYNCS.EXCH.64 URZ, [UR8+0xc8], UR12 ;  /* 0x0000c80c08ff75b2 */ /* 0x0004620008000100 */
[----:B------:R-:W-:Y:S01]  /*0940*/  NOP ;  /* 0x0000000000007918 */ /* 0x000fe20000000000 */
.L_x_11:
[----:B------:R-:W4:Y:S01]  /*0950*/  SHFL.IDX PT, R0, R134, RZ, 0x1f ;  /* 0x00001fff86007589 */ /* 0x000f2200000e0000 */
[----:B------:R-:W-:Y:S01]  /*0960*/  NOP ;  /* 0x0000000000007918 */ /* 0x000fe20000000000 */
[----:B----4-:R-:W-:-:S13]  /*0970*/  ISETP.NE.AND P1, PT, R0, 0x4, PT ;  /* 0x000000040000780c */ /* 0x010fda0003f25270 */
[----:B------:R-:W-:Y:S05]  /*0980*/  @P1 BRA `(.L_x_12) ;  /* 0x0000000000481947 */ /* 0x000fea0003800000 */
[----:B---3--:R-:W-:Y:S01]  /*0990*/  UMOV UR9, 0x1a0 ;  /* 0x000001a000097882 */ /* 0x008fe20000000000 */
[----:B--2---:R-:W-:Y:S01]  /*09a0*/  UMOV UR8, 0x400 ;  /* 0x0000040000087882 */ /* 0x004fe20000000000 */
[----:B------:R-:W-:Y:S01]  /*09b0*/  USEL UR9, UR9, 0x1e0, UP5 ;  /* 0x000001e009097887 */ /* 0x000fe2000a800000 */
        /* <DEDUP_REMOVED lines=9> */
[----:B------:R-:W2:Y:S02]  /*0a50*/  FENCE.VIEW.ASYNC.S ;  /* 0x00000000000073c6 */ /* 0x000ea40000000000 */
[----:B--2---:R4:W2:Y:S08]  /*0a60*/  SYNCS.EXCH.64 URZ, [UR8+0xd0], UR12 ;  /* 0x0000d00c08ff75b2 */ /* 0x0048b00008000100 */
[----:B------:R4:W3:Y:S01]  /*0a70*/  SYNCS.EXCH.64 URZ, [UR8+0xe0], UR14 ;  /* 0x0000e00e08ff75b2 */ /* 0x0008e20008000100 */
[----:B------:R4:W1:Y:S01]  /*0a80*/  SYNCS.EXCH.64 URZ, [UR8+0xd8], UR12 ;  /* 0x0000d80c08ff75b2 */ /* 0x0008620008000100 */
[----:B------:R4:W1:Y:S02]  /*0a90*/  SYNCS.EXCH.64 URZ, [UR8+0xe8], UR14 ;  /* 0x0000e80e08ff75b2 */ /* 0x0008640008000100 */
[----:B----4-:R-:W-:Y:S01]  /*0aa0*/  NOP ;  /* 0x0000000000007918 */ /* 0x010fe20000000000 */
.L_x_12:
[----:B------:R-:W4:Y:S01]  /*0ab0*/  SHFL.IDX PT, R0, R134, RZ, 0x1f ;  /* 0x00001fff86007589 */ /* 0x000f2200000e0000 */
[----:B------:R-:W-:Y:S01]  /*0ac0*/  NOP ;  /* 0x0000000000007918 */ /* 0x000fe20000000000 */
[----:B----4-:R-:W-:-:S13]  /*0ad0*/  ISETP.NE.AND P1, PT, R0, 0x5, PT ;  /* 0x000000050000780c */ /* 0x010fda0003f25270 */
[----:B------:R-:W-:Y:S05]  /*0ae0*/  @P1 BRA `(.L_x_13) ;  /* 0x0000000000541947 */ /* 0x000fea0003800000 */
[----:B---3--:R-:W-:Y:S01]  /*0af0*/  UMOV UR9, 0x400 ;  /* 0x0000040000097882 */ /* 0x008fe20000000000 */
[----:B--2---:R-:W-:Y:S01]  /*0b00*/  UMOV UR8, 0x1 ;  /* 0x0000000100087882 */ /* 0x004fe20000000000 */
        /* <DEDUP_REMOVED lines=13> */
[----:B------:R4:W1:Y:S01]  /*0be0*/  SYNCS.EXCH.64 URZ, [UR9+0x118], UR14 ;  /* 0x0001180e09ff75b2 */ /* 0x0008620008000100 */
[----:B------:R4:W1:Y:S01]  /*0bf0*/  SYNCS.EXCH.64 URZ, [UR9+0x100], UR12 ;  /* 0x0001000c09ff75b2 */ /* 0x0008620008000100 */
[----:B------:R4:W1:Y:S01]  /*0c00*/  SYNCS.EXCH.64 URZ, [UR9+0x120], UR14 ;  /* 0x0001200e09ff75b2 */ /* 0x0008620008000100 */
[----:B------:R4:W1:Y:S01]  /*0c10*/  SYNCS.EXCH.64 URZ, [UR9+0x108], UR12 ;  /* 0x0001080c09ff75b2 */ /* 0x0008620008000100 */
[----:B------:R4:W1:Y:S02]  /*0c20*/  SYNCS.EXCH.64 URZ, [UR9+0x128], UR14 ;  /* 0x0001280e09ff75b2 */ /* 0x0008640008000100 */
[----:B----4-:R-:W-:Y:S01]  /*0c30*/  NOP ;  /* 0x0000000000007918 */ /* 0x010fe20000000000 */
.L_x_13:
[----:B------:R-:W4:Y:S01]  /*0c40*/  SHFL.IDX PT, R0, R134, RZ, 0x1f ;  /* 0x00001fff86007589 */ /* 0x000f2200000e0000 */
[----:B------:R-:W-:Y:S01]  /*0c50*/  ISETP.NE.OR P0, PT, RZ, UR10, !P0 ;  /* 0x0000000aff007c0c */ /* 0x000fe2000c705670 */
[----:B------:R-:W-:Y:S01]  /*0c60*/  NOP ;  /* 0x0000000000007918 */ /* 0x000fe20000000000 */
[----:B----4-:R-:W-:-:S13]  /*0c70*/  ISETP.NE.AND P1, PT, R0, 0x3, PT ;  /* 0x000000030000780c */ /* 0x010fda0003f25270 */
[----:B------:R-:W-:Y:S05]  /*0c80*/  @P1 BRA `(.L_x_14) ;  /* 0x0000000000341947 */ /* 0x000fea0003800000 */
[----:B--2---:R-:W-:Y:S01]  /*0c90*/  UMOV UR8, 0x400 ;  /* 0x0000040000087882 */ /* 0x004fe20000000000 */
[----:B------:R-:W-:Y:S01]  /*0ca0*/  UMOV UR7, 0x20 ;  /* 0x0000002000077882 */ /* 0x000fe20000000000 */
[----:B------:R-:W-:Y:S02]  /*0cb0*/  ULEA UR8, UR37, UR8, 0x18 ;  /* 0x0000000825087291 */ /* 0x000fe4000f8ec0ff */
[----:B---3--:R-:W-:-:S04]  /*0cc0*/  UIADD3 UR12, UPT, UPT, -UR7, 0x100000, URZ ;  /* 0x00100000070c7890 */ /* 0x008fc8000fffe1ff */
[----:B------:R-:W-:Y:S02]  /*0cd0*/  USHF.L.U32 UR13, UR12, 0xb, URZ ;  /* 0x0000000b0c0d7899 */ /* 0x000fe400080006ff */
[----:B------:R-:W-:Y:S01]  /*0ce0*/  USHF.L.U32 UR12, UR12, 0x1, URZ ;  /* 0x000000010c0c7899 */ /* 0x000fe200080006ff */
[----:B------:R-:W-:Y:S01]  /*0cf0*/  ELECT P1, URZ, PT ;  /* 0x0000000000ff782f */ /* 0x000fe20003820000 */
[----:B------:R-:W2:Y:S10]  /*0d00*/  FENCE.VIEW.ASYNC.S ;  /* 0x00000000000073c6 */ /* 0x000eb40000000000 */
[----:B--2---:R4:W2:Y:S01]  /*0d10*/  SYNCS.EXCH.64 URZ, [UR8+0x130], UR12 ;  /* 0x0001300c08ff75b2 */ /* 0x0048a20008000100 */
[----:B------:R4:W3:Y:S01]  /*0d20*/  SYNCS.EXCH.64 URZ, [UR8+0x140], UR12 ;  /* 0x0001400c08ff75b2 */ /* 0x0008e20008000100 */
[----:B------:R4:W1:Y:S01]  /*0d30*/  SYNCS.EXCH.64 URZ, [UR8+0x138], UR12 ;  /* 0x0001380c08ff75b2 */ /* 0x0008620008000100 */
[----:B------:R4:W1:Y:S02]  /*0d40*/  SYNCS.EXCH.64 URZ, [UR8+0x148], UR12 ;  /* 0x0001480c08ff75b2 */ /* 0x0008640008000100 */
[----:B----4-:R-:W-:Y:S01]  /*0d50*/  NOP ;  /* 0x0000000000007918 */ /* 0x010fe20000000000 */
.L_x_14:
[----:B------:R-:W-:Y:S01]  /*0d60*/  VOTEU.ALL UP1, P0 ;  /* 0x0000000000ff7886 */ /* 0x000fe20000020000 */
[----:B--2---:R-:W2:Y:S01]  /*0d70*/  LDCU UR8, c[0x0][0x36c] ;  /* 0x00006d80ff0877ac */ /* 0x004ea20008000800 */
[----:B------:R-:W-:Y:S01]  /*0d80*/  NOP ;  /* 0x0000000000007918 */ /* 0x000fe20000000000 */
[----:B------:R-:W-:Y:S01]  /*0d90*/  LOP3.LUT R10, R131, 0x1f, RZ, 0xc0, !PT ;  /* 0x0000001f830a7812 */ /* 0x000fe200078ec0ff */
[----:B---3--:R-:W-:Y:S01]  /*0da0*/  UMOV UR12, 0x20 ;  /* 0x00000020000c7882 */ /* 0x008fe20000000000 */
[----:B------:R-:W-:Y:S01]  /*0db0*/  @!UP1 UMOV UR7, 0x400 ;  /* 0x0000040000079882 */ /* 0x000fe20000000000 */
[----:B------:R-:W-:-:S04]  /*0dc0*/  @!UP1 UIADD3 UR12, UPT, UPT, -UR12, 0x100000, URZ ;  /* 0x001000000c0c9890 */ /* 0x000fc8000fffe1ff */
[----:B------:R-:W-:Y:S02]  /*0dd0*/  @!UP1 USHF.L.U32 UR13, UR12, 0xb, URZ ;  /* 0x0000000b0c0d9899 */ /* 0x000fe400080006ff */
[----:B------:R-:W-:Y:S02]  /*0de0*/  @!UP1 USHF.L.U32 UR12, UR12, 0x1, URZ ;  /* 0x000000010c0c9899 */ /* 0x000fe400080006ff */
[----:B------:R-:W-:Y:S01]  /*0df0*/  @!UP1 ULEA UR7, UR37, UR7, 0x18 ;  /* 0x0000000725079291 */ /* 0x000fe2000f8ec0ff */
[----:B------:R-:W-:Y:S01]  /*0e00*/  VOTEU.ALL UP1, P0 ;  /* 0x0000000000ff7886 */ /* 0x000fe20000020000 */
[----:B------:R-:W-:Y:S01]  /*0e10*/  UISETP.NE.AND UP4, UPT, UR10, URZ, UPT ;  /* 0x000000ff0a00728c */ /* 0x000fe2000bf85270 */
[----:B------:R-:W3:Y:S09]  /*0e20*/  FENCE.VIEW.ASYNC.S ;  /* 0x00000000000073c6 */ /* 0x000ef20000000000 */
[----:B---3--:R3:W4:Y:S01]  /*0e30*/  @!UP1 SYNCS.EXCH.64 URZ, [UR7+0x150], UR12 ;  /* 0x0001500c07ff95b2 */ /* 0x0087220008000100 */
[----:B--2---:R-:W-:-:S09]  /*0e40*/  UISETP.EQ.U32.AND UP1, UPT, UR8, 0x1, UPT ;  /* 0x000000010800788c */ /* 0x004fd2000bf22070 */
[----:B------:R-:W-:Y:S05]  /*0e50*/  BRA.U !UP1, `(.L_x_15) ;  /* 0x0000000109087547 */ /* 0x000fea000b800000 */
[----:B-1--4-:R-:W-:Y:S01]  /*0e60*/  UCGABAR_ARV ;  /* 0x00000000000079c7 */ /* 0x012fe20008000000 */
[----:B------:R-:W-:Y:S05]  /*0e70*/  BRA `(.L_x_16) ;  /* 0x0000000000047947 */ /* 0x000fea0003800000 */
.L_x_15:
[----:B-1--4-:R-:W-:Y:S01]  /*0e80*/  NOP ;  /* 0x0000000000007918 */ /* 0x012fe20000000000 */
.L_x_16:
[----:B------:R-:W1:Y:S01]  /*0e90*/  S2R R114, SR_CTAID.Y ;  /* 0x0000000000727919 */ /* 0x000e620000002600 */
[----:B------:R-:W-:-:S05]  /*0ea0*/  CS2R.32 R113, SR_CgaSize ;  /* 0x0000000000717805 */ /* 0x000fca0000008a00 */
[----:B------:R-:W-:-:S05]  /*0eb0*/  IMAD R113, R113, -0xa0, RZ ;  /* 0xffffff6071717824 */ /* 0x000fca00078e02ff */
[----:B---3--:R-:W-:-:S14]  /*0ec0*/  R2UR UR7, R113 ;  /* 0x00000000710772ca */ /* 0x008fdc00000e0000 */
[----:B------:R-:W2:Y:S01]  /*0ed0*/  LDCU UR7, c[0x0][UR7+0x2b4] ;  /* 0x00005680070777ac */ /* 0x000ea20008000800 */
[----:B------:R-:W-:-:S05]  /*0ee0*/  CS2R.32 R0, SR_CgaSize ;  /* 0x0000000000007805 */ /* 0x000fca0000008a00 */
[----:B------:R-:W-:-:S06]  /*0ef0*/  IMAD R0, R0, -0xa0, RZ ;  /* 0xffffff6000007824 */ /* 0x000fcc00078e02ff */
[----:B------:R-:W3:Y:S01]  /*0f00*/  LDC R0, c[0x0][R0+0x2a4] ;  /* 0x0000a90000007b82 */ /* 0x000ee20000000800 */
[----:B------:R-:W-:Y:S01]  /*0f10*/  PRMT R8, RZ, 0x7610, R8 ;  /* 0x00007610ff087816 */ /* 0x000fe20000000008 */
[----:B------:R-:W4:Y:S01]  /*0f20*/  S2R R11, SR_CTAID.X ;  /* 0x00000000000b7919 */ /* 0x000f220000002500 */
[----:B------:R-:W-:-:S05]  /*0f30*/  CS2R.32 R113, SR_CgaSize ;  /* 0x0000000000717805 */ /* 0x000fca0000008a00 */
[----:B------:R-:W-:-:S05]  /*0f40*/  IMAD R113, R113, -0xa0, RZ ;  /* 0xffffff6071717824 */ /* 0x000fca00078e02ff */
[----:B------:R-:W-:-:S14]  /*0f50*/  R2UR UR8, R113 ;  /* 0x00000000710872ca */ /* 0x000fdc00000e0000 */
[----:B------:R-:W3:Y:S01]  /*0f60*/  LDCU UR8, c[0x0][UR8+0x2b0] ;  /* 0x00005600080877ac */ /* 0x000ee20008000800 */
[----:B------:R-:W-:Y:S01]  /*0f70*/  UISETP.NE.AND UP2, UPT, UR10, 0x2, UPT ;  /* 0x000000020a00788c */ /* 0x000fe2000bf45270 */
[----:B------:R-:W2:Y:S01]  /*0f80*/  LDC R9, c[0x0][0xb24] ;  /* 0x0002c900ff097b82 */ /* 0x000ea20000000800 */
[----:B------:R-:W-:-:S05]  /*0f90*/  CS2R.32 R2, SR_CgaSize ;  /* 0x0000000000027805 */ /* 0x000fca0000008a00 */
[----:B------:R-:W-:-:S06]  /*0fa0*/  IMAD R2, R2, -0xa0, RZ ;  /* 0xffffff6002027824 */ /* 0x000fcc00078e02ff */
[----:B------:R-:W3:Y:S08]  /*0fb0*/  LDC R2, c[0x0][R2+0x2a0] ;  /* 0x0000a80002027b82 */ /* 0x000ef00000000800 */
[----:B------:R-:W3:Y:S01]  /*0fc0*/  LDC R66, c[0x0][0xb24] ;  /* 0x0002c900ff427b82 */ /* 0x000ee20000000800 */
[----:B-1----:R-:W-:-:S07]  /*0fd0*/  I2FP.F32.U32 R3, R114 ;  /* 0x0000007200037245 */ /* 0x002fce0000201000 */
[----:B------:R-:W1:Y:S01]  /*0fe0*/  S2UR UR36, SR_CTAID.Z ;  /* 0x00000000002479c3 */ /* 0x000e620000002700 */
[----:B--2---:R-:W-:Y:S01]  /*0ff0*/  ISETP.GE.AND P0, PT, R9, 0x1, PT ;  /* 0x000000010900780c */ /* 0x004fe20003f06270 */
[----:B----4-:R-:W-:Y:S01]  /*1000*/  IMAD.MOV.U32 R113, RZ, RZ, R11 ;  /* 0x000000ffff717224 */ /* 0x010fe200078e000b */
[----:B------:R-:W-:Y:S01]  /*1010*/  I2FP.F32.U32 R4, R11 ;  /* 0x0000000b00047245 */ /* 0x000fe20000201000 */
[----:B------:R-:W-:Y:S01]  /*1020*/  FMUL R3, R3, UR7 ;  /* 0x0000000703037c20 */ /* 0x000fe20008400000 */
[----:B------:R-:W2:Y:S03]  /*1030*/  LDCU UR7, c[0x0][0xb30] ;  /* 0x00016600ff0777ac */ /* 0x000ea60008000800 */
[----:B---3--:R-:W-:Y:S01]  /*1040*/  FMUL R4, R4, UR8 ;  /* 0x0000000804047c20 */ /* 0x008fe20008400000 */
[----:B------:R-:W3:Y:S08]  /*1050*/  F2I.U32.TRUNC.NTZ R109, R3 ;  /* 0x00000003006d7305 */ /* 0x000ef0000020f000 */
[----:B------:R-:W4:Y:S01]  /*1060*/  F2I.U32.TRUNC.NTZ R108, R4 ;  /* 0x00000004006c7305 */ /* 0x000f22000020f000 */
[----:B--2---:R-:W-:Y:S01]  /*1070*/  UISETP.NE.AND UP3, UPT, UR7, 0x1, UPT ;  /* 0x000000010700788c */ /* 0x004fe2000bf65270 */
[----:B---3--:R-:W-:-:S05]  /*1080*/  IADD3 R109, PT, PT, -R109, RZ, RZ ;  /* 0x000000ff6d6d7210 */ /* 0x008fca0007ffe1ff */
[----:B------:R-:W-:Y:S01]  /*1090*/  IMAD R109, R0, R109, R114 ;  /* 0x0000006d006d7224 */ /* 0x000fe200078e0272 */
[----:B------:R-:W-:Y:S01]  /*10a0*/  PRMT R0, RZ, 0x7610, R0 ;  /* 0x00007610ff007816 */ /* 0x000fe20000000000 */
[----:B----4-:R-:W-:-:S04]  /*10b0*/  IMAD.MOV R108, RZ, RZ, -R108 ;  /* 0x000000ffff6c7224 */ /* 0x010fc800078e0a6c */
[----:B------:R-:W-:Y:S01]  /*10c0*/  IMAD R108, R2, R108, R11 ;  /* 0x0000006c026c7224 */ /* 0x000fe200078e020b */
[----:B-1----:R-:W-:Y:S06]  /*10d0*/  BRA.U UP4, `(.L_x_17) ;  /* 0x0000000104247547 */ /* 0x002fec000b800000 */
[----:B------:R-:W-:Y:S01]  /*10e0*/  ISETP.NE.AND P1, PT, R109, RZ, PT ;  /* 0x000000ff6d00720c */ /* 0x000fe20003f25270 */
[----:B------:R-:W-:Y:S01]  /*10f0*/  IMAD.MOV.U32 R0, RZ, RZ, 0x3 ;  /* 0x00000003ff007424 */ /* 0x000fe200078e00ff */
[C---:B------:R-:W-:Y:S02]  /*1100*/  LOP3.LUT R3, R108.reuse, 0xfffffffe, RZ, 0xc0, !PT ;  /* 0xfffffffe6c037812 */ /* 0x040fe400078ec0ff */
[----:B------:R-:W-:Y:S02]  /*1110*/  ISETP.LT.U32.OR P1, PT, R108, 0x2, !P1 ;  /* 0x000000026c00780c */ /* 0x000fe40004f21470 */
[----:B------:R-:W-:Y:S02]  /*1120*/  SHF.L.U32 R0, R0, R3, RZ ;  /* 0x0000000300007219 */ /* 0x000fe400000006ff */
[----:B------:R-:W-:Y:S02]  /*1130*/  SEL R5, RZ, 0x1, !P1 ;  /* 0x00000001ff057807 */ /* 0x000fe40004800000 */
[----:B------:R-:W-:-:S05]  /*1140*/  SEL R2, RZ, 0x2, !P1 ;  /* 0x00000002ff027807 */ /* 0x000fca0004800000 */
[----:B------:R-:W-:-:S05]  /*1150*/  IMAD.IADD R2, R5, 0x1, R2 ;  /* 0x0000000105027824 */ /* 0x000fca00078e0202 */
[----:B------:R-:W-:Y:S02]  /*1160*/  PRMT R8, R2, 0x7610, R8 ;  /* 0x0000761002087816 */ /* 0x000fe40000000008 */
.L_x_17:
[----:B------:R-:W-:Y:S05]  /*1170*/  @!P0 BRA `(.L_x_18) ;  /* 0x0000000000b88947 */ /* 0x000fea0003800000 */
[----:B------:R-:W1:Y:S01]  /*1180*/  LDC.64 R4, c[0x0][0xb18] ;  /* 0x0002c600ff047b82 */ /* 0x000e620000000a00 */
[----:B------:R-:W-:-:S07]  /*1190*/  ISETP.NE.AND P0, PT, R9, 0x1, PT ;  /* 0x000000010900780c */ /* 0x000fce0003f05270 */
[----:B------:R-:W2:Y:S08]  /*11a0*/  LDC R14, c[0x0][0xb0c] ;  /* 0x0002c300ff0e7b82 */ /* 0x000eb00000000800 */
[----:B------:R-:W3:Y:S08]  /*11b0*/  LDC R13, c[0x0][0x370] ;  /* 0x0000dc00ff0d7b82 */ /* 0x000ef00000000800 */
[----:B------:R-:W4:Y:S01]  /*11c0*/  LDC R16, c[0x0][0x374] ;  /* 0x0000dd00ff107b82 */ /* 0x000f220000000800 */
[----:B-1----:R-:W-:-:S07]  /*11d0*/  ISETP.NE.AND P1, PT, R4, 0x1, PT ;  /* 0x000000010400780c */ /* 0x002fce0003f25270 */
[----:B------:R-:W3:Y:S01]  /*11e0*/  LDC.64 R6, c[0x0][0xb10] ;  /* 0x0002c400ff067b82 */ /* 0x000ee20000000a00 */
[----:B--2---:R-:W-:-:S07]  /*11f0*/  ISETP.NE.AND P2, PT, R14, 0x1, PT ;  /* 0x000000010e00780c */ /* 0x004fce0003f45270 */
[----:B------:R-:W1:Y:S08]  /*1200*/  LDC R12, c[0x0][0xb20] ;  /* 0x0002c800ff0c7b82 */ /* 0x000e700000000800 */
[----:B------:R-:W2:Y:S01]  /*1210*/  LDC.64 R2, c[0x0][0xb28] ;  /* 0x0002ca00ff027b82 */ /* 0x000ea20000000a00 */
[----:B----4-:R-:W-:-:S04]  /*1220*/  IMAD.HI.U32 R15, R16, R5, RZ ;  /* 0x00000005100f7227 */ /* 0x010fc800078e00ff */
[----:B------:R-:W-:-:S04]  /*1230*/  IMAD.HI.U32 R5, R114, R5, RZ ;  /* 0x0000000572057227 */ /* 0x000fc800078e00ff */
[----:B---3--:R-:W-:-:S04]  /*1240*/  IMAD.HI.U32 R18, R13, R6, RZ ;  /* 0x000000060d127227 */ /* 0x008fc800078e00ff */
[C---:B------:R-:W-:Y:S01]  /*1250*/  IMAD.HI.U32 R20, R11.reuse, R6, RZ ;  /* 0x000000060b147227 */ /* 0x040fe200078e00ff */
[-C--:B------:R-:W-:Y:S02]  /*1260*/  @P2 SHF.R.U32.HI R13, RZ, R7.reuse, R18 ;  /* 0x00000007ff0d2219 */ /* 0x080fe40000011612 */
[-C--:B-1----:R-:W-:Y:S02]  /*1270*/  @P1 SHF.R.U32.HI R16, RZ, R12.reuse, R15 ;  /* 0x0000000cff101219 */ /* 0x082fe4000001160f */
[----:B------:R-:W-:Y:S02]  /*1280*/  SHF.R.U32.HI R5, RZ, R12, R5 ;  /* 0x0000000cff057219 */ /* 0x000fe40000011605 */
[----:B------:R-:W-:Y:S02]  /*1290*/  SHF.R.U32.HI R20, RZ, R7, R20 ;  /* 0x00000007ff147219 */ /* 0x000fe40000011614 */
[----:B------:R-:W-:Y:S01]  /*12a0*/  SEL R5, R114, R5, !P1 ;  /* 0x0000000572057207 */ /* 0x000fe20004800000 */
[----:B--2---:R-:W-:Y:S01]  /*12b0*/  IMAD.HI.U32 R18, R16, R2, RZ ;  /* 0x0000000210127227 */ /* 0x004fe200078e00ff */
[----:B------:R-:W-:-:S02]  /*12c0*/  SEL R113, R11, R20, !P2 ;  /* 0x000000140b717207 */ /* 0x000fc40005000000 */
[----:B------:R-:W-:Y:S01]  /*12d0*/  IADD3 R7, PT, PT, -R5, RZ, RZ ;  /* 0x000000ff05077210 */ /* 0x000fe20007ffe1ff */
[----:B------:R-:W-:Y:S01]  /*12e0*/  IMAD.HI.U32 R6, R13, R2, RZ ;  /* 0x000000020d067227 */ /* 0x000fe200078e00ff */
[----:B------:R-:W-:-:S03]  /*12f0*/  @P0 SHF.R.U32.HI R16, RZ, R3, R18 ;  /* 0x00000003ff100219 */ /* 0x000fc60000011612 */
[----:B------:R-:W-:Y:S01]  /*1300*/  IMAD R7, R4, R7, R114 ;  /* 0x0000000704077224 */ /* 0x000fe200078e0272 */
[----:B------:R-:W-:Y:S01]  /*1310*/  @P0 SHF.R.U32.HI R13, RZ, R3, R6 ;  /* 0x00000003ff0d0219 */ /* 0x000fe20000011606 */
[----:B------:R-:W-:-:S04]  /*1320*/  IMAD R16, R16, R9, RZ ;  /* 0x0000000910107224 */ /* 0x000fc800078e02ff */
[----:B------:R-:W-:Y:S01]  /*1330*/  IMAD R6, R13, R9, RZ ;  /* 0x000000090d067224 */ /* 0x000fe200078e02ff */
[----:B------:R-:W-:-:S04]  /*1340*/  ISETP.GE.AND P1, PT, R5, R16, PT ;  /* 0x000000100500720c */ /* 0x000fc80003f26270 */
[----:B------:R-:W-:Y:S01]  /*1350*/  ISETP.GE.OR P1, PT, R113, R6, P1 ;  /* 0x000000067100720c */ /* 0x000fe20000f26670 */
[----:B------:R-:W-:-:S05]  /*1360*/  IMAD.HI.U32 R6, R5, R2, RZ ;  /* 0x0000000205067227 */ /* 0x000fca00078e00ff */
[----:B------:R-:W-:-:S04]  /*1370*/  SHF.R.U32.HI R6, RZ, R3, R6 ;  /* 0x00000003ff067219 */ /* 0x000fc80000011606 */
[----:B------:R-:W-:-:S03]  /*1380*/  SEL R6, R5, R6, !P0 ;  /* 0x0000000605067207 */ /* 0x000fc60004000000 */
[----:B------:R-:W-:Y:S01]  /*1390*/  @!P1 IMAD.HI.U32 R12, R113, R2, RZ ;  /* 0x00000002710c9227 */ /* 0x000fe200078e00ff */
[----:B------:R-:W-:-:S04]  /*13a0*/  IADD3 R2, PT, PT, -R6, RZ, RZ ;  /* 0x000000ff06027210 */ /* 0x000fc80007ffe1ff */
[----:B------:R-:W-:Y:S01]  /*13b0*/  @!P1 SHF.R.U32.HI R12, RZ, R3, R12 ;  /* 0x00000003ff0c9219 */ /* 0x000fe2000001160c */
[----:B------:R-:W-:-:S03]  /*13c0*/  IMAD R2, R9, R2, R5 ;  /* 0x0000000209027224 */ /* 0x000fc600078e0205 */
[----:B------:R-:W-:-:S05]  /*13d0*/  @!P1 SEL R3, R113, R12, !P0 ;  /* 0x0000000c71039207 */ /* 0x000fca0004000000 */
[--C-:B------:R-:W-:Y:S02]  /*13e0*/  @!P1 IMAD.IADD R6, R6, 0x1, -R3.reuse ;  /* 0x0000000106069824 */ /* 0x100fe400078e0a03 */
[----:B------:R-:W-:Y:S01]  /*13f0*/  @!P1 IMAD R3, R2, R13, R3 ;  /* 0x0000000d02039224 */ /* 0x000fe200078e0203 */
[----:B------:R-:W-:Y:S01]  /*1400*/  IADD3 R2, PT, PT, -R113, RZ, RZ ;  /* 0x000000ff71027210 */ /* 0x000fe20007ffe1ff */
[----:B------:R-:W-:Y:S02]  /*1410*/  @!P1 IMAD R5, R6, R9, R113 ;  /* 0x0000000906059224 */ /* 0x000fe400078e0271 */
[----:B------:R-:W-:Y:S02]  /*1420*/  @!P1 IMAD.MOV.U32 R113, RZ, RZ, R3 ;  /* 0x000000ffff719224 */ /* 0x000fe400078e0003 */
[----:B------:R-:W-:Y:S02]  /*1430*/  IMAD R2, R14, R2, R11 ;  /* 0x000000020e027224 */ /* 0x000fe400078e020b */
[----:B------:R-:W-:-:S02]  /*1440*/  IMAD R114, R5, R4, R7 ;  /* 0x0000000405727224 */ /* 0x000fc400078e0207 */
[----:B------:R-:W-:Y:S02]  /*1450*/  IMAD R113, R113, R14, R2 ;  /* 0x0000000e71717224 */ /* 0x000fe400078e0202 */
.L_x_18:
[----:B------:R-:W-:Y:S05]  /*1460*/  BRA.U UP3, `(.L_x_19) ;  /* 0x0000000103407547 */ /* 0x000fea000b800000 */
[----:B------:R-:W1:Y:S08]  /*1470*/  LDC.64 R4, c[0x0][0xb10] ;  /* 0x0002c400ff047b82 */ /* 0x000e700000000a00 */
[----:B------:R-:W2:Y:S08]  /*1480*/  LDC.64 R2, c[0x0][0xb18] ;  /* 0x0002c600ff027b82 */ /* 0x000eb00000000a00 */
[----:B------:R-:W3:Y:S08]  /*1490*/  LDC R6, c[0x0][0xb20] ;  /* 0x0002c800ff067b82 */ /* 0x000ef00000000800 */
[----:B------:R-:W4:Y:S01]  /*14a0*/  LDC R12, c[0x0][0xb0c] ;  /* 0x0002c300ff0c7b82 */ /* 0x000f220000000800 */
[----:B-1----:R-:W-:-:S05]  /*14b0*/  IMAD.HI.U32 R4, R113, R4, RZ ;  /* 0x0000000471047227 */ /* 0x002fca00078e00ff */
[----:B------:R-:W-:Y:S01]  /*14c0*/  SHF.R.U32.HI R4, RZ, R5, R4 ;  /* 0x00000005ff047219 */ /* 0x000fe20000011604 */
[----:B--2---:R-:W-:Y:S01]  /*14d0*/  IMAD.HI.U32 R3, R114, R3, RZ ;  /* 0x0000000372037227 */ /* 0x004fe200078e00ff */
[----:B------:R-:W-:-:S04]  /*14e0*/  ISETP.NE.AND P0, PT, R2, 0x1, PT ;  /* 0x000000010200780c */ /* 0x000fc80003f05270 */
[----:B---3--:R-:W-:-:S04]  /*14f0*/  SHF.R.U32.HI R3, RZ, R6, R3 ;  /* 0x00000006ff037219 */ /* 0x008fc80000011603 */
[----:B------:R-:W-:Y:S02]  /*1500*/  SEL R3, R114, R3, !P0 ;  /* 0x0000000372037207 */ /* 0x000fe40004000000 */
[----:B----4-:R-:W-:-:S04]  /*1510*/  ISETP.NE.AND P1, PT, R12, 0x1, PT ;  /* 0x000000010c00780c */ /* 0x010fc80003f25270 */
[----:B------:R-:W-:-:S05]  /*1520*/  SEL R6, R113, R4, !P1 ;  /* 0x0000000471067207 */ /* 0x000fca0004800000 */
[----:B------:R-:W-:Y:S02]  /*1530*/  IMAD.IADD R4, R3, 0x1, -R6 ;  /* 0x0000000103047824 */ /* 0x000fe400078e0a06 */
[----:B------:R-:W-:Y:S02]  /*1540*/  IMAD.IADD R3, R6, 0x1, -R3 ;  /* 0x0000000106037824 */ /* 0x000fe400078e0a03 */
[----:B------:R-:W-:Y:S02]  /*1550*/  IMAD R113, R4, R12, R113 ;  /* 0x0000000c04717224 */ /* 0x000fe400078e0271 */
[----:B------:R-:W-:Y:S02]  /*1560*/  IMAD R114, R3, R2, R114 ;  /* 0x0000000203727224 */ /* 0x000fe400078e0272 */
.L_x_19:
[----:B------:R-:W-:Y:S05]  /*1570*/  BRA.U !UP1, `(.L_x_20) ;  /* 0x00000001090c7547 */ /* 0x000fea000b800000 */
[----:B------:R-:W-:Y:S01]  /*1580*/  UCGABAR_WAIT ;  /* 0x0000000000007dc7 */ /* 0x000fe20008000000 */
[----:B------:R-:W-:Y:S01]  /*1590*/  CCTL.IVALL ;  /* 0x00000000ff00798f */ /* 0x000fe20002000000 */
[----:B------:R-:W-:Y:S05]  /*15a0*/  BRA `(.L_x_21) ;  /* 0x0000000000047947 */ /* 0x000fea0003800000 */
.L_x_20:
[----:B------:R-:W-:Y:S06]  /*15b0*/  BAR.SYNC.DEFER_BLOCKING 0x0 ;  /* 0x0000000000007b1d */ /* 0x000fec0000010000 */
.L_x_21:
[----:B------:R-:W-:Y:S05]  /*15c0*/  BRA.U UP2, `(.L_x_22) ;  /* 0x0000001502407547 */ /* 0x000fea000b800000 */
[----:B------:R-:W1:Y:S01]  /*15d0*/  LDCU UR4, c[0x0][0x38c] ;  /* 0x00007180ff0477ac */ /* 0x000e620008000800 */
[----:B------:R-:W2:Y:S01]  /*15e0*/  LDC R9, c[0x0][0x370] ;  /* 0x0000dc00ff097b82 */ /* 0x000ea20000000800 */
[C---:B------:R-:W-:Y:S02]  /*15f0*/  IMAD.SHL.U32 R17, R11.reuse, 0x40, RZ ;  /* 0x000000400b117824 */ /* 0x040fe400078e00ff */
[----:B------:R-:W-:Y:S01]  /*1600*/  HFMA2 R15, -RZ, RZ, 0, 5.9604644775390625e-08 ;  /* 0x00000001ff0f7431 */ /* 0x000fe200000001ff */
[----:B------:R-:W-:Y:S01]  /*1610*/  UISETP.NE.AND UP1, UPT, UR10, URZ, UPT ;  /* 0x000000ff0a00728c */ /* 0x000fe2000bf25270 */
[----:B------:R-:W-:Y:S01]  /*1620*/  ISETP.NE.AND P4, PT, R10, RZ, P5 ;  /* 0x000000ff0a00720c */ /* 0x000fe20002f85270 */
[----:B------:R-:W-:Y:S01]  /*1630*/  IMAD.SHL.U32 R16, R11, 0x80, RZ ;  /* 0x000000800b107824 */ /* 0x000fe200078e00ff */
[----:B------:R-:W-:Y:S01]  /*1640*/  CS2R R12, SRZ ;  /* 0x00000000000c7805 */ /* 0x000fe2000001ff00 */
[----:B------:R-:W-:Y:S01]  /*1650*/  IMAD.MOV.U32 R14, RZ, RZ, RZ ;  /* 0x000000ffff0e7224 */ /* 0x000fe200078e00ff */
[----:B------:R-:W3:Y:S01]  /*1660*/  LDC R0, c[0x0][0x374] ;  /* 0x0000dd00ff007b82 */ /* 0x000ee20000000800 */
[----:B------:R-:W-:Y:S01]  /*1670*/  MOV R10, 0x1 ;  /* 0x00000001000a7802 */ /* 0x000fe20000000f00 */
[----:B------:R-:W4:Y:S01]  /*1680*/  LDCU.64 UR14, c[0x0][0x348] ;  /* 0x00006900ff0e77ac */ /* 0x000f220008000a00 */
[----:B------:R-:W-:Y:S01]  /*1690*/  LOP3.LUT R17, R17, 0x40, RZ, 0xc0, !PT ;  /* 0x0000004011117812 */ /* 0x000fe200078ec0ff */
[----:B------:R-:W-:Y:S01]  /*16a0*/  USEL UR22, UR6, 0x2, UP1 ;  /* 0x0000000206167887 */ /* 0x000fe20008800000 */
[----:B------:R-:W-:Y:S01]  /*16b0*/  UMOV UR23, URZ ;  /* 0x000000ff00177c82 */ /* 0x000fe20008000000 */
[----:B-1----:R-:W-:-:S04]  /*16c0*/  UIADD3 UR5, UPT, UPT, UR4, 0x3f, URZ ;  /* 0x0000003f04057890 */ /* 0x002fc8000fffe0ff */
[----:B------:R-:W-:-:S04]  /*16d0*/  USHF.R.S32.HI UR7, URZ, 0x1f, UR5 ;  /* 0x0000001fff077899 */ /* 0x000fc80008011405 */
[----:B------:R-:W-:Y:S02]  /*16e0*/  ULEA.HI UR7, UR7, UR5, URZ, 0x6 ;  /* 0x0000000507077291 */ /* 0x000fe4000f8f30ff */
[----:B------:R-:W-:Y:S02]  /*16f0*/  UIADD3 UR5, UPT, UPT, UR4, -0x1, URZ ;  /* 0xffffffff04057890 */ /* 0x000fe4000fffe0ff */
[----:B------:R-:W-:Y:S02]  /*1700*/  USHF.R.S32.HI UR7, URZ, 0x6, UR7 ;  /* 0x00000006ff077899 */ /* 0x000fe40008011407 */
[----:B------:R-:W-:Y:S02]  /*1710*/  UISETP.GE.U32.AND UP2, UPT, UR5, -0x7f, UPT ;  /* 0xffffff810500788c */ /* 0x000fe4000bf46070 */
[----:B------:R-:W-:Y:S02]  /*1720*/  UISETP.LT.U32.AND UP0, UPT, UR7, 0x8, UPT ;  /* 0x000000080700788c */ /* 0x000fe4000bf01070 */
[----:B------:R-:W-:-:S02]  /*1730*/  UIADD3 UR4, UPT, UPT, UR4, 0x7e, URZ ;  /* 0x0000007e04047890 */ /* 0x000fc4000fffe0ff */
[----:B------:R-:W-:-:S04]  /*1740*/  USEL UR5, UR7, 0x8, UP0 ;  /* 0x0000000807057887 */ /* 0x000fc80008000000 */
[----:B------:R-:W-:Y:S02]  /*1750*/  UIADD3 UR21, UPT, UPT, UR5, -0x1, URZ ;  /* 0xffffffff05157890 */ /* 0x000fe4000fffe0ff */
[----:B------:R-:W-:Y:S02]  /*1760*/  @UP2 UIADD3 UR21, UPT, UPT, UR5, URZ, URZ ;  /* 0x000000ff05152290 */ /* 0x000fe4000fffe0ff */
[----:B------:R-:W-:Y:S02]  /*1770*/  UIADD3 UR24, UPT, UPT, UR7, -UR5, URZ ;  /* 0x8000000507187290 */ /* 0x000fe4000fffe0ff */
[----:B------:R-:W-:Y:S02]  /*1780*/  UIADD3 UR13, UPT, UPT, UR21, 0x1, URZ ;  /* 0x00000001150d7890 */ /* 0x000fe4000fffe0ff */
[----:B--2-4-:R-:W-:-:S12]  /*1790*/  UIADD3 UR21, UPT, UPT, -UR21, URZ, URZ ;  /* 0x000000ff15157290 */ /* 0x014fd8000fffe1ff */
.L_x_42:
[----:B------:R-:W-:Y:S01]  /*17a0*/  UISETP.NE.AND UP0, UPT, UR37, URZ, UPT ;  /* 0x000000ff2500728c */ /* 0x000fe2000bf05270 */
[----:B------:R-:W1:Y:S08]  /*17b0*/  S2UR UR37, SR_CgaCtaId ;  /* 0x00000000002579c3 */ /* 0x000e700000008800 */
[----:B------:R-:W-:Y:S05]  /*17c0*/  BRA.U UP0, `(.L_x_23) ;  /* 0x0000000100347547 */ /* 0x000fea000b800000 */
[----:B------:R-:W2:Y:S01]  /*17d0*/  S2R R2, SR_CgaCtaId ;  /* 0x0000000000027919 */ /* 0x000ea20000008800 */
[----:B------:R-:W-:-:S04]  /*17e0*/  MOV R3, 0x400 ;  /* 0x0000040000037802 */ /* 0x000fc80000000f00 */
[----:B--2---:R-:W-:Y:S02]  /*17f0*/  LEA R3, R2, R3, 0x18 ;  /* 0x0000000302037211 */ /* 0x004fe400078ec0ff */
[----:B------:R-:W-:-:S03]  /*1800*/  SHF.L.U32 R2, R10, 0x1f, RZ ;  /* 0x0000001f0a027819 */ /* 0x000fc600000006ff */
[----:B------:R-:W-:-:S04]  /*1810*/  IMAD R3, R12, 0x8, R3 ;  /* 0x000000080c037824 */ /* 0x000fc800078e0203 */
[----:B------:R-:W2:Y:S02]  /*1820*/  SYNCS.PHASECHK.TRANS64.TRYWAIT P0, [R3+URZ+0x140], R2 ;  /* 0x00014002030075a7 */ /* 0x000ea400080011ff */
[----:B--2---:R-:W-:Y:S05]  /*1830*/  @!P0 BRA `(.L_x_24) ;  /* 0x0000008c00d88947 */ /* 0x004fea0003800000 */
.L_x_137:
[----:B------:R-:W-:Y:S01]  /*1840*/  VIADD R12, R12, 0x1 ;  /* 0x000000010c0c7836 */ /* 0x000fe20000000000 */
[----:B------:R2:W-:Y:S04]  /*1850*/  SYNCS.ARRIVE.TRANS64.A1T0 RZ, [R3+URZ+0x130], RZ ;  /* 0x000130ff03ff79a7 */ /* 0x0005e800081000ff */
[----:B------:R-:W-:-:S04]  /*1860*/  ISETP.NE.AND P0, PT, R12, 0x2, PT ;  /* 0x000000020c00780c */ /* 0x000fc80003f05270 */
[----:B------:R-:W-:Y:S02]  /*1870*/  SEL R12, R12, RZ, P0 ;  /* 0x000000ff0c0c7207 */ /* 0x000fe40000000000 */
[----:B--2---:R-:W-:-:S04]  /*1880*/  SEL R3, RZ, 0x1, P0 ;  /* 0x00000001ff037807 */ /* 0x004fc80000000000 */
[----:B------:R-:W-:-:S07]  /*1890*/  LOP3.LUT R10, R10, R3, RZ, 0x3c, !PT ;  /* 0x000000030a0a7212 */ /* 0x000fce00078e3cff */
.L_x_23:
[----:B------:R-:W-:Y:S01]  /*18a0*/  UMOV UR6, 0x400 ;  /* 0x0000040000067882 */ /* 0x000fe20000000000 */
[----:B------:R-:W-:Y:S01]  /*18b0*/  LEA.HI R3, R113, R113, RZ, 0x1 ;  /* 0x0000007171037211 */ /* 0x000fe200078f08ff */
[----:B-1----:R-:W-:Y:S01]  /*18c0*/  ULEA UR6, UR37, UR6, 0x18 ;  /* 0x0000000625067291 */ /* 0x002fe2000f8ec0ff */
[----:B------:R-:W-:Y:S01]  /*18d0*/  SHF.L.U32 R2, R15, 0x1f, RZ ;  /* 0x0000001f0f027819 */ /* 0x000fe200000006ff */
[----:B------:R-:W-:Y:S01]  /*18e0*/  UISETP.GE.U32.AND UP0, UPT, UR4, 0x7f, UPT ;  /* 0x0000007f0400788c */ /* 0x000fe2000bf06070 */
[----:B------:R-:W-:Y:S01]  /*18f0*/  R2UR UR35, R16 ;  /* 0x00000000102372ca */ /* 0x000fe200000e0000 */
[----:B------:R-:W-:Y:S01]  /*1900*/  ULEA UR8, UR23, UR6, 0x3 ;  /* 0x0000000617087291 */ /* 0x000fe2000f8e18ff */
[----:B------:R-:W-:Y:S01]  /*1910*/  IMAD.SHL.U32 R3, R3, 0x80, RZ ;  /* 0x0000008003037824 */ /* 0x000fe200078e00ff */
[----:B------:R-:W-:Y:S01]  /*1920*/  R2UR UR11, R17 ;  /* 0x00000000110b72ca */ /* 0x000fe200000e0000 */
[----:B------:R-:W-:-:S03]  /*1930*/  UMOV UR25, URZ ;  /* 0x000000ff00197c82 */ /* 0x000fc60008000000 */
[----:B------:R-:W-:-:S03]  /*1940*/  LOP3.LUT R3, R3, 0xffffff00, RZ, 0xc0, !PT ;  /* 0xffffff0003037812 */ /* 0x000fc600078ec0ff */
[----:B------:R1:W2:Y:S01]  /*1950*/  SYNCS.PHASECHK.TRANS64.TRYWAIT P0, [UR8+0x40], R2 ;  /* 0x00004002ff0075a7 */ /* 0x0002a20008001108 */
[----:B------:R-:W-:Y:S02]  /*1960*/  R2UR UR9, R3 ;  /* 0x00000000030972ca */ /* 0x000fe400000e0000 */
[----:B------:R-:W-:-:S11]  /*1970*/  R2UR UR8, R114 ;  /* 0x00000000720872ca */ /* 0x000fd600000e0000 */
[----:B------:R-:W-:Y:S02]  /*1980*/  ULOP3.LUT UR35, UR9, 0x80, UR35, 0xf8, !UPT ;  /* 0x0000008009237892 */ /* 0x000fe4000f8ef823 */
[----:B------:R-:W-:Y:S01]  /*1990*/  ULEA UR11, UR8, UR11, 0x7 ;  /* 0x0000000b080b7291 */ /* 0x000fe2000f8e38ff */
[----:B------:R-:W-:Y:S11]  /*19a0*/  BRA.U !UP0, `(.L_x_25) ;  /* 0x0000000108c07547 */ /* 0x000ff6000b800000 */
[----:B------:R-:W-:Y:S01]  /*19b0*/  UMOV UR16, UR21 ;  /* 0x0000001500107c82 */ /* 0x000fe20008000000 */
[----:B------:R-:W-:Y:S01]  /*19c0*/  UMOV UR17, UR23 ;  /* 0x0000001700117c82 */ /* 0x000fe20008000000 */
[----:B------:R-:W-:-:S05]  /*19d0*/  UMOV UR34, URZ ;  /* 0x000000ff00227c82 */ /* 0x000fca0008000000 */
.L_x_31:
[----:B------:R-:W-:Y:S01]  /*19e0*/  ULEA UR33, UR17, UR6, 0x3 ;  /* 0x0000000611217291 */ /* 0x000fe2000f8e18ff */
[----:B------:R-:W-:Y:S01]  /*19f0*/  @P5 MOV R3, 0xc000 ;  /* 0x0000c00000035802 */ /* 0x000fe20000000f00 */
[----:B-12-4-:R-:W-:Y:S10]  /*1a00*/  @P0 BRA `(.L_x_26) ;  /* 0x00000000000c0947 */ /* 0x016ff40003800000 */
[----:B------:R-:W-:-:S04]  /*1a10*/  SHF.L.U32 R5, R15, 0x1f, RZ ;  /* 0x0000001f0f057819 */ /* 0x000fc800000006ff */
[----:B------:R-:W2:Y:S02]  /*1a20*/  SYNCS.PHASECHK.TRANS64.TRYWAIT P0, [UR33+0x40], R5 ;  /* 0x00004005ff0075a7 */ /* 0x000ea40008001121 */
[----:B--2---:R-:W-:Y:S05]  /*1a30*/  @!P0 BRA `(.L_x_27) ;  /* 0x0000008c006c8947 */ /* 0x004fea0003800000 */
.L_x_26:
[----:B------:R2:W-:Y:S01]  /*1a40*/  @P5 SYNCS.ARRIVE.TRANS64 RZ, [UR33], R3 ;  /* 0x00000003ffff59a7 */ /* 0x0005e20008000021 */
[----:B------:R-:W-:Y:S02]  /*1a50*/  ULOP3.LUT UR8, UR22, 0x2, URZ, 0xfc, !UPT ;  /* 0x0000000216087892 */ /* 0x000fe4000f8efcff */
[----:B------:R-:W-:Y:S02]  /*1a60*/  UIADD3 UR16, UPT, UPT, UR16, 0x1, URZ ;  /* 0x0000000110107890 */ /* 0x000fe4000fffe0ff */
[----:B------:R-:W-:Y:S02]  /*1a70*/  UISETP.NE.AND UP0, UPT, UR8, 0x2, UPT ;  /* 0x000000020800788c */ /* 0x000fe4000bf05270 */
[----:B------:R-:W-:-:S07]  /*1a80*/  UISETP.NE.AND UP2, UPT, UR16, 0x1, UPT ;  /* 0x000000011000788c */ /* 0x000fce000bf45270 */
[----:B------:R-:W-:Y:S05]  /*1a90*/  BRA.U UP0, `(.L_x_28) ;  /* 0x0000000100047547 */ /* 0x000fea000b800000 */
[----:B------:R-:W-:Y:S05]  /*1aa0*/  BPT.TRAP 0x1 ;  /* 0x000000040000795c */ /* 0x000fea0000300000 */
.L_x_28:
[----:B------:R-:W-:Y:S04]  /*1ab0*/  BSSY.RECONVERGENT B0, `(.L_x_29) ;  /* 0x0000003000007945 */ /* 0x000fe80003800200 */
[----:B------:R-:W-:Y:S05]  /*1ac0*/  @!P4 BRA `(.L_x_30) ;  /* 0x000000000004c947 */ /* 0x000fea0003800000 */
[----:B------:R-:W-:Y:S05]  /*1ad0*/  BPT.TRAP 0x1 ;  /* 0x000000040000795c */ /* 0x000fea0000300000 */
.L_x_30:
[----:B------:R-:W-:Y:S05]  /*1ae0*/  BSYNC.RECONVERGENT B0 ;  /* 0x0000000000007941 */ /* 0x000fea0003800200 */
.L_x_29:
[----:B------:R-:W-:Y:S02]  /*1af0*/  UIADD3 UR23, UPT, UPT, UR17, 0x1, URZ ;  /* 0x0000000111177890 */ /* 0x000fe4000fffe0ff */
[----:B------:R-:W-:Y:S02]  /*1b00*/  ULEA UR32, UR17, UR6, 0xe ;  /* 0x0000000611207291 */ /* 0x000fe4000f8e70ff */
[----:B------:R-:W-:Y:S02]  /*1b10*/  UISETP.NE.AND UP0, UPT, UR23, 0x8, UPT ;  /* 0x000000081700788c */ /* 0x000fe4000bf05270 */
[----:B------:R-:W-:Y:S02]  /*1b20*/  UIADD3 UR28, UP1, UPT, UR14, 0x80, URZ ;  /* 0x000000800e1c7890 */ /* 0x000fe4000ff3e0ff */
[----:B------:R-:W-:Y:S02]  /*1b30*/  USEL UR9, URZ, 0x1, UP0 ;  /* 0x00000001ff097887 */ /* 0x000fe40008000000 */
[----:B------:R-:W-:-:S02]  /*1b40*/  USEL UR23, UR23, URZ, UP0 ;  /* 0x000000ff17177287 */ /* 0x000fc40008000000 */
[----:B------:R-:W-:Y:S02]  /*1b50*/  UIADD3 UR26, UP0, UPT, UR14, 0x180, URZ ;  /* 0x000001800e1a7890 */ /* 0x000fe4000ff1e0ff */
[----:B------:R-:W-:Y:S01]  /*1b60*/  ULEA UR8, UR23, UR6, 0x3 ;  /* 0x0000000617087291 */ /* 0x000fe2000f8e18ff */
[----:B------:R-:W-:Y:S01]  /*1b70*/  LOP3.LUT R15, R15, UR9, RZ, 0x3c, !PT ;  /* 0x000000090f0f7c12 */ /* 0x000fe2000f8e3cff */
[----:B------:R-:W-:Y:S02]  /*1b80*/  ULOP3.LUT UR33, UR33, 0xfefffff8, URZ, 0xc0, !UPT ;  /* 0xfefffff821217892 */ /* 0x000fe4000f8ec0ff */
[----:B------:R-:W-:Y:S01]  /*1b90*/  UIADD3.X UR29, UPT, UPT, URZ, UR15, URZ, UP1, !UPT ;  /* 0x0000000fff1d7290 */ /* 0x000fe20008ffe4ff */
[----:B-1----:R-:W-:Y:S01]  /*1ba0*/  SHF.L.U32 R2, R15, 0x1f, RZ ;  /* 0x0000001f0f027819 */ /* 0x002fe200000006ff */
[----:B------:R-:W-:Y:S02]  /*1bb0*/  UIADD3 UR32, UPT, UPT, UR32, 0x8400, URZ ;  /* 0x0000840020207890 */ /* 0x000fe4000fffe0ff */
[----:B------:R-:W-:Y:S01]  /*1bc0*/  UIADD3.X UR27, UPT, UPT, URZ, UR15, URZ, UP0, !UPT ;  /* 0x0000000fff1b7290 */ /* 0x000fe200087fe4ff */
[----:B------:R4:W1:Y:S01]  /*1bd0*/  SYNCS.PHASECHK.TRANS64.TRYWAIT P0, [UR8+0x40], R2 ;  /* 0x00004002ff0075a7 */ /* 0x0008620008001108 */
[----:B------:R-:W-:Y:S01]  /*1be0*/  ULEA UR8, UR17, UR6, 0xd ;  /* 0x0000000611087291 */ /* 0x000fe2000f8e68ff */
[----:B------:R-:W-:Y:S01]  /*1bf0*/  UMOV UR18, 0x0 ;  /* 0x0000000000127882 */ /* 0x000fe20000000000 */
[----:B------:R-:W-:-:S02]  /*1c00*/  UMOV UR19, 0x10000000 ;  /* 0x1000000000137882 */ /* 0x000fc40000000000 */
[----:B------:R-:W-:Y:S01]  /*1c10*/  UIADD3 UR8, UPT, UPT, UR8, 0x28400, URZ ;  /* 0x0002840008087890 */ /* 0x000fe2000fffe0ff */
[----:B------:R2:W-:Y:S01]  /*1c20*/  UTMALDG.3D.2CTA [UR32], [UR28], desc[UR18] ;  /* 0x000012201c0075b4 */ /* 0x0005e20008211000 */
[----:B------:R-:W-:Y:S01]  /*1c30*/  UMOV UR10, UR34 ;  /* 0x00000022000a7c82 */ /* 0x000fe20008000000 */
[----:B------:R-:W-:Y:S01]  /*1c40*/  UMOV UR12, UR36 ;  /* 0x00000024000c7c82 */ /* 0x000fe20008000000 */
[----:B------:R-:W-:Y:S01]  /*1c50*/  UMOV UR9, UR33 ;  /* 0x0000002100097c82 */ /* 0x000fe20008000000 */
[----:B------:R-:W-:Y:S01]  /*1c60*/  UMOV UR25, UR13 ;  /* 0x0000000d00197c82 */ /* 0x000fe20008000000 */
[----:B------:R-:W-:-:S03]  /*1c70*/  UMOV UR17, UR23 ;  /* 0x0000001700117c82 */ /* 0x000fc60008000000 */
[----:B------:R4:W-:Y:S01]  /*1c80*/  UTMALDG.3D.2CTA [UR8], [UR26], desc[UR18] ;  /* 0x000012081a0075b4 */ /* 0x0009e20008211000 */
[----:B--2---:R-:W-:Y:S01]  /*1c90*/  UIADD3 UR34, UPT, UPT, UR34, 0x40, URZ ;  /* 0x0000004022227890 */ /* 0x004fe2000fffe0ff */
[----:B------:R-:W-:Y:S11]  /*1ca0*/  BRA.U UP2, `(.L_x_31) ;  /* 0xfffffffd024c7547 */ /* 0x000ff6000b83ffff */
.L_x_25:
[----:B-12---:R-:W-:Y:S01]  /*1cb0*/  PLOP3.LUT P0, PT, PT, PT, UP5, 0x80, 0x8 ;  /* 0x000000000008781c */ /* 0x006fe20003f0f058 */
[----:B----4-:R-:W-:Y:S01]  /*1cc0*/  ULEA UR8, UR23, UR6, 0x3 ;  /* 0x0000000617087291 */ /* 0x010fe2000f8e18ff */
[----:B------:R-:W-:Y:S01]  /*1cd0*/  SHF.L.U32 R2, R15, 0x1f, RZ ;  /* 0x0000001f0f027819 */ /* 0x000fe200000006ff */
[----:B------:R-:W-:-:S10]  /*1ce0*/  UISETP.GT.AND UP0, UPT, UR7, UR5, UPT ;  /* 0x000000050700728c */ /* 0x000fd4000bf04270 */
[----:B------:R-:W-:Y:S01]  /*1cf0*/  @!P0 SYNCS.ARRIVE.TRANS64.A1T0 RZ, [UR6+0xc8], RZ ;  /* 0x0000c8ffffff89a7 */ /* 0x000fe20008100006 */
[----:B------:R1:W2:Y:S01]  /*1d00*/  SYNCS.PHASECHK.TRANS64.TRYWAIT P0, [UR8+0x40], R2 ;  /* 0x00004002ff0075a7 */ /* 0x0002a20008001108 */
[----:B------:R-:W-:Y:S05]  /*1d10*/  BRA.U !UP0, `(.L_x_32) ;  /* 0x0000000108c07547 */ /* 0x000fea000b800000 */
[----:B------:R-:W-:Y:S01]  /*1d20*/  UIADD3 UR26, UPT, UPT, UR24, UR25, URZ ;  /* 0x00000019181a7290 */ /* 0x000fe2000fffe0ff */
[----:B------:R-:W-:-:S11]  /*1d30*/  UMOV UR27, UR23 ;  /* 0x00000017001b7c82 */ /* 0x000fd60008000000 */
.L_x_38:
[----:B------:R-:W-:Y:S01]  /*1d40*/  ULEA UR17, UR27, UR6, 0x3 ;  /* 0x000000061b117291 */ /* 0x000fe2000f8e18ff */
[----:B--2---:R-:W-:Y:S01]  /*1d50*/  @P5 MOV R3, 0xc000 ;  /* 0x0000c00000035802 */ /* 0x004fe20000000f00 */
[----:B-12---:R-:W-:Y:S10]  /*1d60*/  @P0 BRA `(.L_x_33) ;  /* 0x00000000000c0947 */ /* 0x006ff40003800000 */
[----:B------:R-:W-:-:S04]  /*1d70*/  SHF.L.U32 R5, R15, 0x1f, RZ ;  /* 0x0000001f0f057819 */ /* 0x000fc800000006ff */
[----:B------:R-:W2:Y:S02]  /*1d80*/  SYNCS.PHASECHK.TRANS64.TRYWAIT P0, [UR17+0x40], R5 ;  /* 0x00004005ff0075a7 */ /* 0x000ea40008001111 */
[----:B--2---:R-:W-:Y:S05]  /*1d90*/  @!P0 BRA `(.L_x_34) ;  /* 0x0000008800ac8947 */ /* 0x004fea0003800000 */
.L_x_33:
[----:B------:R2:W-:Y:S01]  /*1da0*/  @P5 SYNCS.ARRIVE.TRANS64 RZ, [UR17], R3 ;  /* 0x00000003ffff59a7 */ /* 0x0005e20008000011 */
[----:B------:R-:W-:-:S04]  /*1db0*/  ULOP3.LUT UR8, UR22, 0x2, URZ, 0xfc, !UPT ;  /* 0x0000000216087892 */ /* 0x000fc8000f8efcff */
[----:B------:R-:W-:-:S09]  /*1dc0*/  UISETP.NE.AND UP0, UPT, UR8, 0x2, UPT ;  /* 0x000000020800788c */ /* 0x000fd2000bf05270 */
[----:B------:R-:W-:Y:S05]  /*1dd0*/  BRA.U UP0, `(.L_x_35) ;  /* 0x0000000100047547 */ /* 0x000fea000b800000 */
[----:B------:R-:W-:Y:S05]  /*1de0*/  BPT.TRAP 0x1 ;  /* 0x000000040000795c */ /* 0x000fea0000300000 */
.L_x_35:
[----:B------:R-:W-:Y:S04]  /*1df0*/  BSSY.RECONVERGENT B0, `(.L_x_36) ;  /* 0x0000003000007945 */ /* 0x000fe80003800200 */
[----:B------:R-:W-:Y:S05]  /*1e00*/  @!P4 BRA `(.L_x_37) ;  /* 0x000000000004c947 */ /* 0x000fea0003800000 */
[----:B------:R-:W-:Y:S05]  /*1e10*/  BPT.TRAP 0x1 ;  /* 0x000000040000795c */ /* 0x000fea0000300000 */
.L_x_37:
[----:B------:R-:W-:Y:S05]  /*1e20*/  BSYNC.RECONVERGENT B0 ;  /* 0x0000000000007941 */ /* 0x000fea0003800200 */
.L_x_36:
        /* <DEDUP_REMOVED lines=9> */
[----:B------:R-:W-:Y:S02]  /*1ec0*/  USHF.L.U32 UR18, UR25, 0x6, URZ ;  /* 0x0000000619127899 */ /* 0x000fe400080006ff */
[----:B------:R-:W-:Y:S01]  /*1ed0*/  ULOP3.LUT UR17, UR17, 0xfefffff8, URZ, 0xc0, !UPT ;  /* 0xfefffff811117892 */ /* 0x000fe2000f8ec0ff */
[----:B-1----:R-:W-:Y:S01]  /*1ee0*/  SHF.L.U32 R2, R15, 0x1f, RZ ;  /* 0x0000001f0f027819 */ /* 0x002fe200000006ff */
[----:B------:R-:W-:Y:S02]  /*1ef0*/  UIADD3 UR16, UPT, UPT, UR16, 0x8400, URZ ;  /* 0x0000840010107890 */ /* 0x000fe4000fffe0ff */
[----:B------:R-:W-:Y:S01]  /*1f00*/  UIADD3.X UR33, UPT, UPT, URZ, UR15, URZ, UP1, !UPT ;  /* 0x0000000fff217290 */ /* 0x000fe20008ffe4ff */
[----:B------:R4:W1:Y:S01]  /*1f10*/  SYNCS.PHASECHK.TRANS64.TRYWAIT P0, [UR8+0x40], R2 ;  /* 0x00004002ff0075a7 */ /* 0x0008620008001108 */
[----:B------:R-:W-:-:S02]  /*1f20*/  ULEA UR8, UR27, UR6, 0xd ;  /* 0x000000061b087291 */ /* 0x000fc4000f8e68ff */
[----:B------:R-:W-:Y:S02]  /*1f30*/  UIADD3.X UR31, UPT, UPT, URZ, UR15, URZ, UP0, !UPT ;  /* 0x0000000fff1f7290 */ /* 0x000fe400087fe4ff */
[----:B------:R-:W-:Y:S01]  /*1f40*/  UIADD3 UR8, UPT, UPT, UR8, 0x28400, URZ ;  /* 0x0002840008087890 */ /* 0x000fe2000fffe0ff */
[----:B------:R-:W-:Y:S01]  /*1f50*/  UMOV UR28, 0x0 ;  /* 0x00000000001c7882 */ /* 0x000fe20000000000 */
[----:B------:R-:W-:Y:S01]  /*1f60*/  UMOV UR29, 0x10000000 ;  /* 0x10000000001d7882 */ /* 0x000fe20000000000 */
[----:B------:R-:W-:Y:S01]  /*1f70*/  UMOV UR19, UR35 ;  /* 0x0000002300137c82 */ /* 0x000fe20008000000 */
[----:B------:R-:W-:Y:S01]  /*1f80*/  UMOV UR20, UR36 ;  /* 0x0000002400147c82 */ /* 0x000fe20008000000 */
[----:B------:R-:W-:Y:S01]  /*1f90*/  UMOV UR12, UR36 ;  /* 0x00000024000c7c82 */ /* 0x000fe20008000000 */
[----:B------:R-:W-:Y:S01]  /*1fa0*/  UMOV UR9, UR17 ;  /* 0x0000001100097c82 */ /* 0x000fe20008000000 */
[----:B------:R-:W-:Y:S01]  /*1fb0*/  UMOV UR10, UR18 ;  /* 0x00000012000a7c82 */ /* 0x000fe20008000000 */
[----:B------:R4:W-:Y:S01]  /*1fc0*/  UTMALDG.3D.2CTA [UR16], [UR32], desc[UR28] ;  /* 0x00001c10200075b4 */ /* 0x0009e20008211000 */
[----:B------:R-:W-:Y:S01]  /*1fd0*/  UIADD3 UR25, UPT, UPT, UR25, 0x1, URZ ;  /* 0x0000000119197890 */ /* 0x000fe2000fffe0ff */
[----:B------:R-:W-:-:S03]  /*1fe0*/  UMOV UR27, UR23 ;  /* 0x00000017001b7c82 */ /* 0x000fc60008000000 */
[----:B------:R-:W-:Y:S01]  /*1ff0*/  UISETP.NE.AND UP0, UPT, UR25, UR26, UPT ;  /* 0x0000001a1900728c */ /* 0x000fe2000bf05270 */
[----:B------:R4:W-:Y:S08]  /*2000*/  UTMALDG.3D.2CTA [UR8], [UR30], desc[UR28] ;  /* 0x00001c081e0075b4 */ /* 0x0009f00008211000 */
[----:B----4-:R-:W-:Y:S05]  /*2010*/  BRA.U UP0, `(.L_x_38) ;  /* 0xfffffffd00487547 */ /* 0x010fea000b83ffff */
.L_x_32:
[C---:B-1----:R-:W-:Y:S01]  /*2020*/  LEA R2, R14.reuse, UR6, 0x3 ;  /* 0x000000060e027c11 */ /* 0x042fe2000f8e18ff */
[----:B------:R-:W-:Y:S01]  /*2030*/  NOP ;  /* 0x0000000000007918 */ /* 0x000fe20000000000 */
[----:B--2---:R-:W-:Y:S02]  /*2040*/  SHF.L.U32 R3, R13, 0x1f, RZ ;  /* 0x0000001f0d037819 */ /* 0x004fe400000006ff */
[----:B------:R-:W-:Y:S02]  /*2050*/  LEA R4, R14, UR6, 0x4 ;  /* 0x000000060e047c11 */ /* 0x000fe4000f8e20ff */
[----:B------:R-:W1:Y:S02]  /*2060*/  SYNCS.PHASECHK.TRANS64.TRYWAIT P0, [R2+URZ+0xd0], R3 ;  /* 0x0000d003020075a7 */ /* 0x000e6400080011ff */
[----:B-1----:R-:W-:Y:S05]  /*2070*/  @!P0 BRA `(.L_x_39) ;  /* 0x00000088000c8947 */ /* 0x002fea0003800000 */
.L_x_140:
[----:B------:R-:W2:Y:S01]  /*2080*/  LDS.128 R4, [R4+0x160] ;  /* 0x0001600004047984 */ /* 0x000ea20000000c00 */
[----:B------:R-:W-:Y:S01]  /*2090*/  ISETP.GE.AND P0, PT, R66, 0x1, PT ;  /* 0x000000014200780c */ /* 0x000fe20003f06270 */
[----:B-1----:R-:W-:Y:S01]  /*20a0*/  VIADD R2, R2, 0xe0 ;  /* 0x000000e002027836 */ /* 0x002fe20000000000 */
[----:B------:R-:W-:Y:S01]  /*20b0*/  @!PT LDS RZ, [RZ] ;  /* 0x00000000fffff984 */ /* 0x000fe20000000800 */
[----:B------:R-:W-:Y:S01]  /*20c0*/  @!PT LDS RZ, [RZ] ;  /* 0x00000000fffff984 */ /* 0x000fe20000000800 */
[----:B------:R-:W-:Y:S01]  /*20d0*/  @!PT LDS RZ, [RZ] ;  /* 0x00000000fffff984 */ /* 0x000fe20000000800 */
[----:B------:R-:W-:Y:S01]  /*20e0*/  @!PT LDS RZ, [RZ] ;  /* 0x00000000fffff984 */ /* 0x000fe20000000800 */
[----:B------:R1:W-:Y:S06]  /*20f0*/  MEMBAR.ALL.CTA ;  /* 0x0000000000007992 */ /* 0x0003ec0000008000 */
[----:B-1----:R-:W1:Y:S01]  /*2100*/  FENCE.VIEW.ASYNC.S ;  /* 0x00000000000073c6 */ /* 0x002e620000000000 */
[----:B------:R-:W-:-:S04]  /*2110*/  PRMT R2, RZ, 0x654, R2 ;  /* 0x00000654ff027816 */ /* 0x000fc80000000002 */
[----:B-1----:R1:W-:Y:S01]  /*2120*/  SYNCS.ARRIVE.TRANS64.RED.A1T0 RZ, [R2+URZ], RZ ;  /* 0x000000ff02ff79a7 */ /* 0x0023e200081004ff */
[----:B--2---:R-:W-:-:S13]  /*2130*/  LOP3.LUT P2, RZ, R6, 0x1, RZ, 0xc0, !PT ;  /* 0x0000000106ff7812 */ /* 0x004fda000784c0ff */
[----:B------:R-:W-:Y:S01]  /*2140*/  @P2 SHF.R.U32.HI R3, RZ, 0x10, R5 ;  /* 0x00000010ff032819 */ /* 0x000fe20000011605 */
[----:B------:R-:W-:Y:S01]  /*2150*/  VOTEU.ANY UP0, P2 ;  /* 0x0000000000ff7886 */ /* 0x000fe20001000100 */
[----:B------:R-:W-:Y:S02]  /*2160*/  @P2 MOV R11, R4 ;  /* 0x00000004000b2202 */ /* 0x000fe40000000f00 */
[----:B------:R-:W-:Y:S02]  /*2170*/  @P2 R2UR.BROADCAST UR8, R3 ;  /* 0x00000000030822ca */ /* 0x000fe400008e0000 */
[----:B------:R-:W-:-:S11]  /*2180*/  @P2 LOP3.LUT R8, R5, 0xffff, RZ, 0xc0, !PT ;  /* 0x0000ffff05082812 */ /* 0x000fd600078ec0ff */
[----:B------:R-:W-:Y:S01]  /*2190*/  @UP0 UMOV UR36, UR8 ;  /* 0x0000000800240c82 */ /* 0x000fe20008000000 */
[----:B-1----:R-:W-:Y:S05]  /*21a0*/  @!P0 BRA `(.L_x_40) ;  /* 0x0000000000b88947 */ /* 0x002fea0003800000 */
[----:B------:R-:W3:Y:S01]  /*21b0*/  LDC.64 R4, c[0x0][0xb18] ;  /* 0x0002c600ff047b82 */ /* 0x000ee20000000a00 */
[----:B------:R-:W-:-:S07]  /*21c0*/  ISETP.NE.AND P3, PT, R66, 0x1, PT ;  /* 0x000000014200780c */ /* 0x000fce0003f65270 */
[----:B------:R-:W1:Y:S08]  /*21d0*/  LDC.64 R6, c[0x0][0xb10] ;  /* 0x0002c400ff067b82 */ /* 0x000e700000000a00 */
[----:B------:R-:W2:Y:S08]  /*21e0*/  LDC R18, c[0x0][0xb20] ;  /* 0x0002c800ff127b82 */ /* 0x000eb00000000800 */
[----:B------:R-:W4:Y:S01]  /*21f0*/  LDC R20, c[0x0][0xb0c] ;  /* 0x0002c300ff147b82 */ /* 0x000f220000000800 */
[----:B---3--:R-:W-:Y:S01]  /*2200*/  IMAD.HI.U32 R19, R0, R5, RZ ;  /* 0x0000000500137227 */ /* 0x008fe200078e00ff */
[----:B------:R-:W-:-:S03]  /*2210*/  ISETP.NE.AND P0, PT, R4, 0x1, PT ;  /* 0x000000010400780c */ /* 0x000fc60003f05270 */
[----:B------:R-:W-:-:S03]  /*2220*/  IMAD.HI.U32 R5, R8, R5, RZ ;  /* 0x0000000508057227 */ /* 0x000fc600078e00ff */
[----:B------:R-:W3:Y:S01]  /*2230*/  LDC.64 R2, c[0x0][0xb28] ;  /* 0x0002ca00ff027b82 */ /* 0x000ee20000000a00 */
[----:B-1----:R-:W-:-:S04]  /*2240*/  IMAD.HI.U32 R22, R9, R6, RZ ;  /* 0x0000000609167227 */ /* 0x002fc800078e00ff */
[----:B------:R-:W-:Y:S01]  /*2250*/  IMAD.HI.U32 R24, R11, R6, RZ ;  /* 0x000000060b187227 */ /* 0x000fe200078e00ff */
[----:B------:R-:W-:Y:S02]  /*2260*/  SHF.R.U32.HI R22, RZ, R7, R22 ;  /* 0x00000007ff167219 */ /* 0x000fe40000011616 */
[-C--:B--2---:R-:W-:Y:S02]  /*2270*/  SHF.R.U32.HI R19, RZ, R18.reuse, R19 ;  /* 0x00000012ff137219 */ /* 0x084fe40000011613 */
[----:B------:R-:W-:Y:S02]  /*2280*/  SHF.R.U32.HI R5, RZ, R18, R5 ;  /* 0x00000012ff057219 */ /* 0x000fe40000011605 */
[----:B------:R-:W-:Y:S02]  /*2290*/  SEL R19, R0, R19, !P0 ;  /* 0x0000001300137207 */ /* 0x000fe40004000000 */
[----:B------:R-:W-:Y:S02]  /*22a0*/  SHF.R.U32.HI R24, RZ, R7, R24 ;  /* 0x00000007ff187219 */ /* 0x000fe40000011618 */
[----:B----4-:R-:W-:-:S02]  /*22b0*/  ISETP.NE.AND P1, PT, R20, 0x1, PT ;  /* 0x000000011400780c */ /* 0x010fc40003f25270 */
[----:B------:R-:W-:Y:S02]  /*22c0*/  SEL R5, R8, R5, !P0 ;  /* 0x0000000508057207 */ /* 0x000fe40004000000 */
[----:B------:R-:W-:Y:S02]  /*22d0*/  SEL R21, R9, R22, !P1 ;  /* 0x0000001609157207 */ /* 0x000fe40004800000 */
[----:B------:R-:W-:Y:S01]  /*22e0*/  SEL R7, R11, R24, !P1 ;  /* 0x000000180b077207 */ /* 0x000fe20004800000 */
[----:B---3--:R-:W-:-:S04]  /*22f0*/  IMAD.HI.U32 R22, R19, R2, RZ ;  /* 0x0000000213167227 */ /* 0x008fc800078e00ff */
[----:B------:R-:W-:Y:S01]  /*2300*/  IMAD.HI.U32 R6, R21, R2, RZ ;  /* 0x0000000215067227 */ /* 0x000fe200078e00ff */
[----:B------:R-:W-:-:S04]  /*2310*/  @P3 SHF.R.U32.HI R19, RZ, R3, R22 ;  /* 0x00000003ff133219 */ /* 0x000fc80000011616 */
[----:B------:R-:W-:Y:S01]  /*2320*/  @P3 SHF.R.U32.HI R21, RZ, R3, R6 ;  /* 0x00000003ff153219 */ /* 0x000fe20000011606 */
[----:B------:R-:W-:-:S04]  /*2330*/  IMAD R19, R66, R19, RZ ;  /* 0x0000001342137224 */ /* 0x000fc800078e02ff */
[----:B------:R-:W-:Y:S01]  /*2340*/  IMAD R6, R66, R21, RZ ;  /* 0x0000001542067224 */ /* 0x000fe200078e02ff */
[C---:B------:R-:W-:Y:S02]  /*2350*/  ISETP.GE.AND P0, PT, R5.reuse, R19, PT ;  /* 0x000000130500720c */ /* 0x040fe40003f06270 */
[----:B------:R-:W-:Y:S02]  /*2360*/  IADD3 R19, PT, PT, -R5, RZ, RZ ;  /* 0x000000ff05137210 */ /* 0x000fe40007ffe1ff */
[----:B------:R-:W-:Y:S01]  /*2370*/  ISETP.GE.OR P0, PT, R7, R6, P0 ;  /* 0x000000060700720c */ /* 0x000fe20000706670 */
[----:B------:R-:W-:-:S04]  /*2380*/  IMAD.HI.U32 R6, R5, R2, RZ ;  /* 0x0000000205067227 */ /* 0x000fc800078e00ff */
[----:B------:R-:W-:Y:S01]  /*2390*/  IMAD R8, R4, R19, R8 ;  /* 0x0000001304087224 */ /* 0x000fe200078e0208 */
[----:B------:R-:W-:-:S04]  /*23a0*/  SHF.R.U32.HI R6, RZ, R3, R6 ;  /* 0x00000003ff067219 */ /* 0x000fc80000011606 */
[----:B------:R-:W-:-:S03]  /*23b0*/  SEL R6, R5, R6, !P3 ;  /* 0x0000000605067207 */ /* 0x000fc60005800000 */
[----:B------:R-:W-:-:S04]  /*23c0*/  @!P0 IMAD.HI.U32 R18, R7, R2, RZ ;  /* 0x0000000207128227 */ /* 0x000fc800078e00ff */
[----:B------:R-:W-:Y:S01]  /*23d0*/  IMAD.MOV R2, RZ, RZ, -R6 ;  /* 0x000000ffff027224 */ /* 0x000fe200078e0a06 */
[----:B------:R-:W-:-:S03]  /*23e0*/  @!P0 SHF.R.U32.HI R18, RZ, R3, R18 ;  /* 0x00000003ff128219 */ /* 0x000fc60000011612 */
[----:B------:R-:W-:Y:S01]  /*23f0*/  IMAD R2, R66, R2, R5 ;  /* 0x0000000242027224 */ /* 0x000fe200078e0205 */
        /* <DEDUP_REMOVED lines=9> */
.L_x_40:
[----:B------:R-:W1:Y:S02]  /*2490*/  LDCU UR8, c[0x0][0xb30] ;  /* 0x00016600ff0877ac */ /* 0x000e640008000800 */
[----:B-1----:R-:W-:-:S09]  /*24a0*/  UISETP.NE.AND UP0, UPT, UR8, 0x1, UPT ;  /* 0x000000010800788c */ /* 0x002fd2000bf05270 */
[----:B------:R-:W-:Y:S05]  /*24b0*/  BRA.U UP0, `(.L_x_41) ;  /* 0x0000000100407547 */ /* 0x000fea000b800000 */
[----:B------:R-:W1:Y:S08]  /*24c0*/  LDC.64 R4, c[0x0][0xb10] ;  /* 0x0002c400ff047b82 */ /* 0x000e700000000a00 */
[----:B------:R-:W2:Y:S08]  /*24d0*/  LDC.64 R2, c[0x0][0xb18] ;  /* 0x0002c600ff027b82 */ /* 0x000eb00000000a00 */
[----:B------:R-:W4:Y:S08]  /*24e0*/  LDC R6, c[0x0][0xb20] ;  /* 0x0002c800ff067b82 */ /* 0x000f300000000800 */
[----:B------:R-:W3:Y:S01]  /*24f0*/  LDC R18, c[0x0][0xb0c] ;  /* 0x0002c300ff127b82 */ /* 0x000ee20000000800 */
[----:B-1----:R-:W-:-:S05]  /*2500*/  IMAD.HI.U32 R4, R11, R4, RZ ;  /* 0x000000040b047227 */ /* 0x002fca00078e00ff */
[----:B------:R-:W-:Y:S01]  /*2510*/  SHF.R.U32.HI R4, RZ, R5, R4 ;  /* 0x00000005ff047219 */ /* 0x000fe20000011604 */
[----:B--2---:R-:W-:Y:S01]  /*2520*/  IMAD.HI.U32 R3, R8, R3, RZ ;  /* 0x0000000308037227 */ /* 0x004fe200078e00ff */
[----:B------:R-:W-:-:S04]  /*2530*/  ISETP.NE.AND P0, PT, R2, 0x1, PT ;  /* 0x000000010200780c */ /* 0x000fc80003f05270 */
[----:B----4-:R-:W-:-:S04]  /*2540*/  SHF.R.U32.HI R3, RZ, R6, R3 ;  /* 0x00000006ff037219 */ /* 0x010fc80000011603 */
[----:B------:R-:W-:Y:S02]  /*2550*/  SEL R3, R8, R3, !P0 ;  /* 0x0000000308037207 */ /* 0x000fe40004000000 */
[----:B---3--:R-:W-:-:S04]  /*2560*/  ISETP.NE.AND P1, PT, R18, 0x1, PT ;  /* 0x000000011200780c */ /* 0x008fc80003f25270 */
[----:B------:R-:W-:-:S05]  /*2570*/  SEL R4, R11, R4, !P1 ;  /* 0x000000040b047207 */ /* 0x000fca0004800000 */
[----:B------:R-:W-:Y:S02]  /*2580*/  IMAD.IADD R5, R3, 0x1, -R4 ;  /* 0x0000000103057824 */ /* 0x000fe400078e0a04 */
[----:B------:R-:W-:Y:S02]  /*2590*/  IMAD.IADD R3, R4, 0x1, -R3 ;  /* 0x0000000104037824 */ /* 0x000fe400078e0a03 */
[----:B------:R-:W-:Y:S02]  /*25a0*/  IMAD R11, R5, R18, R11 ;  /* 0x00000012050b7224 */ /* 0x000fe400078e020b */
[----:B------:R-:W-:-:S07]  /*25b0*/  IMAD R8, R3, R2, R8 ;  /* 0x0000000203087224 */ /* 0x000fce00078e0208 */
.L_x_41:
[----:B------:R-:W-:Y:S01]  /*25c0*/  VIADD R14, R14, 0x1 ;  /* 0x000000010e0e7836 */ /* 0x000fe20000000000 */
[----:B------:R-:W-:Y:S01]  /*25d0*/  UPLOP3.LUT UP5, UPT, UPT, UPT, UPT, 0x80, 0x8 ;  /* 0x000000000008789c */ /* 0x000fe20003faf070 */
[----:B------:R-:W-:Y:S02]  /*25e0*/  IMAD.IADD R113, R11, 0x1, R108 ;  /* 0x000000010b717824 */ /* 0x000fe400078e026c */
[----:B------:R-:W-:Y:S01]  /*25f0*/  IMAD.IADD R114, R8, 0x1, R109 ;  /* 0x0000000108727824 */ /* 0x000fe200078e026d */
[----:B------:R-:W-:-:S04]  /*2600*/  ISETP.NE.AND P0, PT, R14, 0x2, PT ;  /* 0x000000020e00780c */ /* 0x000fc80003f05270 */
[----:B------:R-:W-:Y:S02]  /*2610*/  SEL R2, RZ, 0x1, P0 ;  /* 0x00000001ff027807 */ /* 0x000fe40000000000 */
[----:B------:R-:W-:Y:S02]  /*2620*/  SEL R14, R14, RZ, P0 ;  /* 0x000000ff0e0e7207 */ /* 0x000fe40000000000 */
[----:B------:R-:W-:Y:S01]  /*2630*/  LOP3.LUT R13, R13, R2, RZ, 0x3c, !PT ;  /* 0x000000020d0d7212 */ /* 0x000fe200078e3cff */
[----:B------:R-:W-:Y:S06]  /*2640*/  @P2 BRA `(.L_x_42) ;  /* 0xfffffff000542947 */ /* 0x000fec000383ffff */
[----:B------:R-:W-:Y:S01]  /*2650*/  UIADD3 UR6, UPT, UPT, UR6, 0x40, URZ ;  /* 0x0000004006067890 */ /* 0x000fe2000fffe0ff */
[----:B------:R-:W-:-:S03]  /*2660*/  SHF.L.U32 R3, R15, 0x1f, RZ ;  /* 0x0000001f0f037819 */ /* 0x000fc600000006ff */
[----:B------:R-:W-:-:S09]  /*2670*/  ULEA UR4, UR23, UR6, 0x3 ;  /* 0x0000000617047291 */ /* 0x000fd2000f8e18ff */
[----:B------:R-:W1:Y:S02]  /*2680*/  SYNCS.PHASECHK.TRANS64.TRYWAIT P0, [UR4], R3 ;  /* 0x00000003ff0075a7 */ /* 0x000e640008001104 */
[----:B-1----:R-:W-:Y:S05]  /*2690*/  @!P0 BRA `(.L_x_43) ;  /* 0x0000008000988947 */ /* 0x002fea0003800000 */
.L_x_142:
[----:B------:R-:W-:-:S04]  /*26a0*/  UIADD3 UR5, UPT, UPT, UR23, 0x1, URZ ;  /* 0x0000000117057890 */ /* 0x000fc8000fffe0ff */
[----:B------:R-:W-:-:S04]  /*26b0*/  UISETP.NE.AND UP0, UPT, UR5, 0x8, UPT ;  /* 0x000000080500788c */ /* 0x000fc8000bf05270 */
[----:B------:R-:W-:Y:S02]  /*26c0*/  USEL UR7, URZ, 0x1, UP0 ;  /* 0x00000001ff077887 */ /* 0x000fe40008000000 */
[----:B------:R-:W-:-:S04]  /*26d0*/  USEL UR5, UR5, URZ, UP0 ;  /* 0x000000ff05057287 */ /* 0x000fc80008000000 */
[----:B------:R-:W-:Y:S01]  /*26e0*/  ULEA UR4, UR5, UR6, 0x3 ;  /* 0x0000000605047291 */ /* 0x000fe2000f8e18ff */
[----:B------:R-:W-:-:S04]  /*26f0*/  LOP3.LUT R2, R15, UR7, RZ, 0x3c, !PT ;  /* 0x000000070f027c12 */ /* 0x000fc8000f8e3cff */
[----:B-1----:R-:W-:-:S04]  /*2700*/  SHF.L.U32 R3, R2, 0x1f, RZ ;  /* 0x0000001f02037819 */ /* 0x002fc800000006ff */
[----:B------:R-:W1:Y:S02]  /*2710*/  SYNCS.PHASECHK.TRANS64.TRYWAIT P0, [UR4], R3 ;  /* 0x00000003ff0075a7 */ /* 0x000e640008001104 */
[----:B-1----:R-:W-:Y:S05]  /*2720*/  @!P0 BRA `(.L_x_44) ;  /* 0x00000080008c8947 */ /* 0x002fea0003800000 */
.L_x_144:
        /* <DEDUP_REMOVED lines=9> */
.L_x_146:
        /* <DEDUP_REMOVED lines=9> */
.L_x_148:
        /* <DEDUP_REMOVED lines=9> */
.L_x_150:
        /* <DEDUP_REMOVED lines=9> */
.L_x_152:
        /* <DEDUP_REMOVED lines=9> */
.L_x_154:
[----:B------:R-:W-:-:S04]  /*2a00*/  UIADD3 UR5, UPT, UPT, UR5, 0x1, URZ ;  /* 0x0000000105057890 */ /* 0x000fc8000fffe0ff */
[----:B------:R-:W-:-:S04]  /*2a10*/  UISETP.NE.AND UP0, UPT, UR5, 0x8, UPT ;  /* 0x000000080500788c */ /* 0x000fc8000bf05270 */
[----:B------:R-:W-:Y:S02]  /*2a20*/  USEL UR4, URZ, 0x1, UP0 ;  /* 0x00000001ff047887 */ /* 0x000fe40008000000 */
[----:B------:R-:W-:-:S04]  /*2a30*/  USEL UR5, UR5, URZ, UP0 ;  /* 0x000000ff05057287 */ /* 0x000fc80008000000 */
[----:B------:R-:W-:Y:S01]  /*2a40*/  ULEA UR5, UR5, UR6, 0x3 ;  /* 0x0000000605057291 */ /* 0x000fe2000f8e18ff */
[----:B-1----:R-:W-:-:S04]  /*2a50*/  LOP3.LUT R3, R2, UR4, RZ, 0x3c, !PT ;  /* 0x0000000402037c12 */ /* 0x002fc8000f8e3cff */
[----:B------:R-:W-:Y:S01]  /*2a60*/  SHF.L.U32 R3, R3, 0x1f, RZ ;  /* 0x0000001f03037819 */ /* 0x000fe200000006ff */
[----:B---3--:R-:W-:-:S07]  /*2a70*/  IMAD.U32 R0, RZ, RZ, UR5 ;  /* 0x00000005ff007e24 */ /* 0x008fce000f8e00ff */
.L_x_50:
[----:B-1----:R1:W2:Y:S02]  /*2a80*/  SYNCS.PHASECHK.TRANS64.TRYWAIT P0, [R0+URZ], R3 ;  /* 0x00000003000075a7 */ /* 0x0022a400080011ff */
[----:B--2---:R-:W-:Y:S05]  /*2a90*/  @!P0 NANOSLEEP.SYNCS 0x989680 ;  /* 0x009896800000895d */ /* 0x004fea0003900000 */
[----:B------:R-:W2:Y:S02]  /*2aa0*/  @!P0 SYNCS.PHASECHK.TRANS64 P0, [R0+URZ], R3 ;  /* 0x00000003000085a7 */ /* 0x000ea400080010ff */
[----:B--2---:R-:W-:Y:S05]  /*2ab0*/  @P0 EXIT ;  /* 0x000000000000094d */ /* 0x004fea0003800000 */
[----:B------:R-:W-:Y:S05]  /*2ac0*/  BRA `(.L_x_50) ;  /* 0xfffffffc00ec7947 */ /* 0x000fea000383ffff */
.L_x_22:
[----:B------:R-:W-:-:S04]  /*2ad0*/  UISETP.NE.AND UP1, UPT, UR37, URZ, UPT ;  /* 0x000000ff2500728c */ /* 0x000fc8000bf25270 */
[----:B------:R-:W-:-:S09]  /*2ae0*/  UISETP.NE.OR UP1, UPT, UR10, 0x1, UP1 ;  /* 0x000000010a00788c */ /* 0x000fd20008f25670 */
[----:B------:R-:W-:Y:S05]  /*2af0*/  BRA.U UP1, `(.L_x_51) ;  /* 0x00000005014c7547 */ /* 0x000fea000b800000 */
[----:B------:R-:W-:Y:S01]  /*2b00*/  HFMA2 R11, -RZ, RZ, 0, 0 ;  /* 0x00000000ff0b7431 */ /* 0x000fe200000001ff */
[----:B------:R-:W-:Y:S01]  /*2b10*/  ISETP.GE.U32.AND P2, PT, R10, 0x2, PT ;  /* 0x000000020a00780c */ /* 0x000fe20003f46070 */
[----:B------:R-:W-:Y:S01]  /*2b20*/  IMAD.MOV.U32 R12, RZ, RZ, 0x1 ;  /* 0x00000001ff0c7424 */ /* 0x000fe200078e00ff */
[----:B------:R-:W-:Y:S01]  /*2b30*/  CS2R R8, SRZ ;  /* 0x0000000000087805 */ /* 0x000fe2000001ff00 */
[----:B------:R-:W-:Y:S01]  /*2b40*/  IMAD.MOV.U32 R3, RZ, RZ, RZ ;  /* 0x000000ffff037224 */ /* 0x000fe200078e00ff */
[----:B------:R-:W-:Y:S01]  /*2b50*/  UMOV UR4, 0x400 ;  /* 0x0000040000047882 */ /* 0x000fe20000000000 */
[----:B------:R-:W-:Y:S01]  /*2b60*/  UMOV UR6, URZ ;  /* 0x000000ff00067c82 */ /* 0x000fe20008000000 */
[----:B------:R-:W-:-:S12]  /*2b70*/  ULEA UR37, UR37, UR4, 0x18 ;  /* 0x0000000425257291 */ /* 0x000fd8000f8ec0ff */
.L_x_55:
[----:B------:R-:W-:Y:S02]  /*2b80*/  LEA R0, R3, UR37, 0x3 ;  /* 0x0000002503007c11 */ /* 0x000fe4000f8e18ff */
[----:B------:R-:W-:-:S03]  /*2b90*/  SHF.L.U32 R5, R8, 0x1f, RZ ;  /* 0x0000001f08057819 */ /* 0x000fc600000006ff */
[----:B------:R-:W-:Y:S01]  /*2ba0*/  VIADD R4, R0, 0x140 ;  /* 0x0000014000047836 */ /* 0x000fe20000000000 */
[----:B------:R-:W1:Y:S02]  /*2bb0*/  SYNCS.PHASECHK.TRANS64.TRYWAIT P0, [R0+URZ+0x130], R5 ;  /* 0x00013005000075a7 */ /* 0x000e6400080011ff */
[----:B-1----:R-:W-:Y:S05]  /*2bc0*/  @!P0 BRA `(.L_x_52) ;  /* 0x0000007c00f48947 */ /* 0x002fea0003800000 */
.L_x_155:
[----:B------:R-:W-:Y:S01]  /*2bd0*/  ULEA UR5, UR6, UR37, 0x3 ;  /* 0x0000002506057291 */ /* 0x000fe2000f8e18ff */
[----:B------:R-:W-:Y:S01]  /*2be0*/  PRMT R4, RZ, 0x654, R4 ;  /* 0x00000654ff047816 */ /* 0x000fe20000000004 */
[----:B-1----:R-:W-:Y:S01]  /*2bf0*/  @!P2 IMAD.MOV.U32 R5, RZ, RZ, 0x10 ;  /* 0x00000010ff05a424 */ /* 0x002fe200078e00ff */
[----:B------:R-:W-:Y:S01]  /*2c00*/  SHF.L.U32 R7, R12, 0x1f, RZ ;  /* 0x0000001f0c077819 */ /* 0x000fe200000006ff */
[----:B------:R-:W-:Y:S01]  /*2c10*/  UIADD3 UR4, UPT, UPT, UR5, 0xd0, URZ ;  /* 0x000000d005047890 */ /* 0x000fe2000fffe0ff */
[----:B------:R1:W-:Y:S05]  /*2c20*/  SYNCS.ARRIVE.TRANS64.RED.A1T0 RZ, [R4+URZ], RZ ;  /* 0x000000ff04ff79a7 */ /* 0x0003ea00081004ff */
[----:B------:R-:W-:Y:S01]  /*2c30*/  IMAD.U32 R13, RZ, RZ, UR4 ;  /* 0x00000004ff0d7e24 */ /* 0x000fe2000f8e00ff */
[----:B------:R-:W2:Y:S04]  /*2c40*/  SYNCS.PHASECHK.TRANS64.TRYWAIT P0, [UR5+0xe0], R7 ;  /* 0x0000e007ff0075a7 */ /* 0x000ea80008001105 */
[----:B------:R-:W-:Y:S01]  /*2c50*/  PRMT R13, R10, 0x654, R13 ;  /* 0x000006540a0d7816 */ /* 0x000fe2000000000d */
[----:B-12---:R-:W-:Y:S06]  /*2c60*/  @!P0 BRA `(.L_x_53) ;  /* 0x0000007c00e08947 */ /* 0x006fec0003800000 */
.L_x_157:
[----:B------:R-:W-:Y:S01]  /*2c70*/  ULEA UR4, UR6, UR37, 0x4 ;  /* 0x0000002506047291 */ /* 0x000fe2000f8e20ff */
[----:B------:R-:W-:Y:S01]  /*2c80*/  SEL R2, R13, R2, !P2 ;  /* 0x000000020d027207 */ /* 0x000fe20005000000 */
[----:B------:R-:W-:Y:S01]  /*2c90*/  UIADD3 UR5, UPT, UPT, UR5, 0xd0, URZ ;  /* 0x000000d005057890 */ /* 0x000fe2000fffe0ff */
[----:B-1----:R-:W-:Y:S01]  /*2ca0*/  LEA R0, R11, UR37, 0x3 ;  /* 0x000000250b007c11 */ /* 0x002fe2000f8e18ff */
[----:B------:R-:W-:Y:S01]  /*2cb0*/  UIADD3 UR4, UPT, UPT, UR4, 0x160, URZ ;  /* 0x0000016004047890 */ /* 0x000fe2000fffe0ff */
[----:B------:R1:W-:Y:S01]  /*2cc0*/  @!P2 SYNCS.ARRIVE.TRANS64.RED RZ, [R2+URZ], R5 ;  /* 0x0000000502ffa9a7 */ /* 0x0003e200080004ff */
[----:B------:R-:W-:Y:S01]  /*2cd0*/  UIADD3 UR6, UPT, UPT, UR6, 0x1, URZ ;  /* 0x0000000106067890 */ /* 0x000fe2000fffe0ff */
[----:B------:R-:W-:-:S03]  /*2ce0*/  VIADD R3, R3, 0x1 ;  /* 0x0000000103037836 */ /* 0x000fc60000000000 */
[----:B------:R-:W-:Y:S02]  /*2cf0*/  UISETP.NE.AND UP0, UPT, UR6, 0x2, UPT ;  /* 0x000000020600788c */ /* 0x000fe4000bf05270 */
[----:B------:R-:W-:Y:S01]  /*2d00*/  ISETP.NE.AND P0, PT, R3, 0x2, PT ;  /* 0x000000020300780c */ /* 0x000fe20003f05270 */
[----:B------:R-:W-:Y:S06]  /*2d10*/  UGETNEXTWORKID.BROADCAST [UR4], [UR5] ;  /* 0x00000000040073ca */ /* 0x000fec0008000100 */
[----:B------:R-:W-:Y:S02]  /*2d20*/  USEL UR4, URZ, 0x1, UP0 ;  /* 0x00000001ff047887 */ /* 0x000fe40008000000 */
[----:B------:R-:W-:-:S04]  /*2d30*/  USEL UR6, UR6, URZ, UP0 ;  /* 0x000000ff06067287 */ /* 0x000fc80008000000 */
[----:B------:R-:W-:Y:S02]  /*2d40*/  LOP3.LUT R12, R12, UR4, RZ, 0x3c, !PT ;  /* 0x000000040c0c7c12 */ /* 0x000fe4000f8e3cff */
[----:B-1----:R-:W-:-:S04]  /*2d50*/  SHF.L.U32 R5, R9, 0x1f, RZ ;  /* 0x0000001f09057819 */ /* 0x002fc800000006ff */
[----:B------:R-:W1:Y:S02]  /*2d60*/  SYNCS.PHASECHK.TRANS64.TRYWAIT P1, [R0+URZ+0xd0], R5 ;  /* 0x0000d005000075a7 */ /* 0x000e6400080211ff */
[----:B-1----:R-:W-:Y:S05]  /*2d70*/  @!P1 BRA `(.L_x_54) ;  /* 0x0000007c00b49947 */ /* 0x002fea0003800000 */
.L_x_158:
[----:B------:R-:W-:Y:S01]  /*2d80*/  LEA R4, R11, UR37, 0x4 ;  /* 0x000000250b047c11 */ /* 0x000fe2000f8e20ff */
[----:B-1----:R-:W-:Y:S01]  /*2d90*/  VIADD R0, R0, 0xe0 ;  /* 0x000000e000007836 */ /* 0x002fe20000000000 */
[----:B------:R-:W-:Y:S01]  /*2da0*/  SEL R3, R3, RZ, P0 ;  /* 0x000000ff03037207 */ /* 0x000fe20000000000 */
[----:B------:R-:W-:-:S03]  /*2db0*/  VIADD R11, R11, 0x1 ;  /* 0x000000010b0b7836 */ /* 0x000fc60000000000 */
[----:B------:R-:W1:Y:S01]  /*2dc0*/  LDS.128 R4, [R4+0x160] ;  /* 0x0001600004047984 */ /* 0x000e620000000c00 */
[----:B------:R-:W-:Y:S02]  /*2dd0*/  PRMT R0, RZ, 0x654, R0 ;  /* 0x00000654ff007816 */ /* 0x000fe40000000000 */
[C---:B------:R-:W-:Y:S01]  /*2de0*/  ISETP.NE.AND P1, PT, R11.reuse, 0x2, PT ;  /* 0x000000020b00780c */ /* 0x040fe20003f25270 */
[----:B------:R-:W-:Y:S01]  /*2df0*/  @!PT LDS RZ, [RZ] ;  /* 0x00000000fffff984 */ /* 0x000fe20000000800 */
[----:B------:R-:W-:Y:S01]  /*2e00*/  @!PT LDS RZ, [RZ] ;  /* 0x00000000fffff984 */ /* 0x000fe20000000800 */
[----:B------:R-:W-:Y:S01]  /*2e10*/  @!PT LDS RZ, [RZ] ;  /* 0x00000000fffff984 */ /* 0x000fe20000000800 */
[----:B------:R-:W-:Y:S01]  /*2e20*/  @!PT LDS RZ, [RZ] ;  /* 0x00000000fffff984 */ /* 0x000fe20000000800 */
[----:B------:R2:W-:Y:S06]  /*2e30*/  MEMBAR.ALL.CTA ;  /* 0x0000000000007992 */ /* 0x0005ec0000008000 */
[----:B--2---:R-:W2:Y:S01]  /*2e40*/  FENCE.VIEW.ASYNC.S ;  /* 0x00000000000073c6 */ /* 0x004ea20000000000 */
[----:B------:R-:W-:Y:S01]  /*2e50*/  SEL R11, R11, RZ, P1 ;  /* 0x000000ff0b0b7207 */ /* 0x000fe20000800000 */
[----:B--2---:R2:W-:Y:S01]  /*2e60*/  SYNCS.ARRIVE.TRANS64.RED.A1T0 RZ, [R0+URZ], RZ ;  /* 0x000000ff00ff79a7 */ /* 0x0045e200081004ff */
[----:B-1----:R-:W-:-:S02]  /*2e70*/  LOP3.LUT P3, RZ, R6, 0x1, RZ, 0xc0, !PT ;  /* 0x0000000106ff7812 */ /* 0x002fc4000786c0ff */
[----:B------:R-:W-:-:S04]  /*2e80*/  SEL R5, RZ, 0x1, P0 ;  /* 0x00000001ff057807 */ /* 0x000fc80000000000 */
[----:B------:R-:W-:Y:S02]  /*2e90*/  LOP3.LUT R8, R8, R5, RZ, 0x3c, !PT ;  /* 0x0000000508087212 */ /* 0x000fe400078e3cff */
[----:B--2---:R-:W-:-:S04]  /*2ea0*/  SEL R0, RZ, 0x1, P1 ;  /* 0x00000001ff007807 */ /* 0x004fc80000800000 */
[----:B------:R-:W-:Y:S01]  /*2eb0*/  LOP3.LUT R9, R9, R0, RZ, 0x3c, !PT ;  /* 0x0000000009097212 */ /* 0x000fe200078e3cff */
[----:B------:R-:W-:Y:S06]  /*2ec0*/  @P3 BRA `(.L_x_55) ;  /* 0xfffffffc002c3947 */ /* 0x000fec000383ffff */
[----:B------:R-:W-:Y:S01]  /*2ed0*/  ULEA UR5, UR6, UR37, 0x3 ;  /* 0x0000002506057291 */ /* 0x000fe2000f8e18ff */
[----:B------:R-:W-:-:S08]  /*2ee0*/  SHF.L.U32 R3, R12, 0x1f, RZ ;  /* 0x0000001f0c037819 */ /* 0x000fd000000006ff */
[----:B------:R-:W1:Y:S02]  /*2ef0*/  SYNCS.PHASECHK.TRANS64 P0, [UR5+0xe0], R3 ;  /* 0x0000e003ff0075a7 */ /* 0x000e640008001005 */
[----:B-1----:R-:W-:Y:S05]  /*2f00*/  @P0 BRA `(.L_x_56) ;  /* 0x0000000000080947 */ /* 0x002fea0003800000 */
[----:B------:R-:W1:Y:S02]  /*2f10*/  SYNCS.PHASECHK.TRANS64.TRYWAIT P0, [UR5+0xe0], R3 ;  /* 0x0000e003ff0075a7 */ /* 0x000e640008001105 */
[----:B-1----:R-:W-:Y:S05]  /*2f20*/  @!P0 BRA `(.L_x_57) ;  /* 0x0000007c005c8947 */ /* 0x002fea0003800000 */
.L_x_56:
[----:B------:R-:W-:-:S04]  /*2f30*/  UIADD3 UR4, UPT, UPT, UR6, 0x1, URZ ;  /* 0x0000000106047890 */ /* 0x000fc8000fffe0ff */
[----:B------:R-:W-:-:S04]  /*2f40*/  UISETP.NE.AND UP0, UPT, UR4, 0x2, UPT ;  /* 0x000000020400788c */ /* 0x000fc8000bf05270 */
[----:B------:R-:W-:Y:S02]  /*2f50*/  USEL UR7, URZ, 0x1, UP0 ;  /* 0x00000001ff077887 */ /* 0x000fe40008000000 */
[----:B------:R-:W-:-:S04]  /*2f60*/  USEL UR4, UR4, URZ, UP0 ;  /* 0x000000ff04047287 */ /* 0x000fc80008000000 */
[----:B------:R-:W-:Y:S01]  /*2f70*/  ULEA UR4, UR4, UR37, 0x3 ;  /* 0x0000002504047291 */ /* 0x000fe2000f8e18ff */
[----:B-1----:R-:W-:-:S04]  /*2f80*/  LOP3.LUT R3, R12, UR7, RZ, 0x3c, !PT ;  /* 0x000000070c037c12 */ /* 0x002fc8000f8e3cff */
[----:B------:R-:W-:-:S04]  /*2f90*/  SHF.L.U32 R0, R3, 0x1f, RZ ;  /* 0x0000001f03007819 */ /* 0x000fc800000006ff */
[----:B------:R-:W1:Y:S02]  /*2fa0*/  SYNCS.PHASECHK.TRANS64 P0, [UR4+0xe0], R0 ;  /* 0x0000e000ff0075a7 */ /* 0x000e640008001004 */
[----:B-1----:R-:W-:Y:S05]  /*2fb0*/  @P0 EXIT ;  /* 0x000000000000094d */ /* 0x002fea0003800000 */
[----:B------:R-:W-:Y:S02]  /*2fc0*/  SHF.L.U32 R3, R3, 0x1f, RZ ;  /* 0x0000001f03037819 */ /* 0x000fe400000006ff */
[----:B------:R-:W-:-:S07]  /*2fd0*/  MOV R0, UR4 ;  /* 0x0000000400007c02 */ /* 0x000fce0008000f00 */
.L_x_58:
[----:B-1----:R1:W2:Y:S02]  /*2fe0*/  SYNCS.PHASECHK.TRANS64.TRYWAIT P0, [R0+URZ+0xe0], R3 ;  /* 0x0000e003000075a7 */ /* 0x0022a400080011ff */
[----:B--2---:R-:W-:Y:S05]  /*2ff0*/  @!P0 NANOSLEEP.SYNCS 0x989680 ;  /* 0x009896800000895d */ /* 0x004fea0003900000 */
[----:B------:R-:W2:Y:S02]  /*3000*/  @!P0 SYNCS.PHASECHK.TRANS64 P0, [R0+URZ+0xe0], R3 ;  /* 0x0000e003000085a7 */ /* 0x000ea400080010ff */
[----:B--2---:R-:W-:Y:S05]  /*3010*/  @P0 EXIT ;  /* 0x000000000000094d */ /* 0x004fea0003800000 */
[----:B------:R-:W-:Y:S05]  /*3020*/  BRA `(.L_x_58) ;  /* 0xfffffffc00ec7947 */ /* 0x000fea000383ffff */
.L_x_51:
[----:B------:R-:W-:Y:S05]  /*3030*/  BRA.U UP4, `(.L_x_59) ;  /* 0x0000001104d87547 */ /* 0x000fea000b800000 */
[----:B------:R-:W-:Y:S01]  /*3040*/  UMOV UR6, 0x40 ;  /* 0x0000004000067882 */ /* 0x000fe20000000000 */
[----:B------:R-:W-:Y:S01]  /*3050*/  NOP ;  /* 0x0000000000007918 */ /* 0x000fe20000000000 */
[----:B------:R-:W-:Y:S01]  /*3060*/  ULEA UR6, UR37, UR6, 0x18 ;  /* 0x0000000625067291 */ /* 0x000fe2000f8ec0ff */
[----:B------:R-:W-:Y:S02]  /*3070*/  UMOV UR7, 0x400 ;  /* 0x0000040000077882 */ /* 0x000fe40000000000 */
[----:B------:R-:W-:-:S06]  /*3080*/  ULEA UR37, UR37, UR7, 0x18 ;  /* 0x0000000725257291 */ /* 0x000fcc000f8ec0ff */
[----:B------:R-:W1:Y:S02]  /*3090*/  LDS.U8 R2, [UR6+0x1c] ;  /* 0x00001c06ff027984 */ /* 0x000e640008000000 */
[----:B-1----:R-:W-:-:S13]  /*30a0*/  ISETP.NE.AND P0, PT, R2, RZ, PT ;  /* 0x000000ff0200720c */ /* 0x002fda0003f05270 */
[----:B------:R-:W-:Y:S05]  /*30b0*/  @P0 BRA `(.L_x_60) ;  /* 0x0000000400080947 */ /* 0x000fea0003800000 */
[----:B------:R-:W-:Y:S02]  /*30c0*/  UISETP.NE.U32.AND UP0, UPT, UR5, 0x1, UPT ;  /* 0x000000010500788c */ /* 0x000fe4000bf05070 */
[----:B------:R-:W-:-:S07]  /*30d0*/  UIADD3 UR8, UPT, UPT, UR6, 0x8, URZ ;  /* 0x0000000806087890 */ /* 0x000fce000fffe0ff */
[----:B------:R-:W-:Y:S05]  /*30e0*/  BRA.U !UP0, `(.L_x_61) ;  /* 0x00000001089c7547 */ /* 0x000fea000b800000 */
[----:B------:R-:W-:Y:S01]  /*30f0*/  ELECT P0, URZ, PT ;  /* 0x0000000000ff782f */ /* 0x000fe20003800000 */
[----:B------:R-:W-:-:S12]  /*3100*/  BSSY B0, `(.L_x_61) ;  /* 0x0000025000007945 */ /* 0x000fd80003800000 */
[----:B------:R-:W-:Y:S05]  /*3110*/  @!P0 BRA `(.L_x_62) ;  /* 0x00000000008c8947 */ /* 0x000fea0003800000 */
[----:B------:R-:W-:-:S05]  /*3120*/  UMOV UR7, 0x10 ;  /* 0x0000001000077882 */ /* 0x000fca0000000000 */
[----:B------:R-:W-:Y:S04]  /*3130*/  DEPBAR.LE SB1, 0x36 ;  /* 0x00009d800000791a */ /* 0x000fe80000000000 */
[----:B------:R-:W1:Y:S02]  /*3140*/  UTCATOMSWS.2CTA.FIND_AND_SET.ALIGN UP1, UR7, UR7 ;  /* 0x00000007000775e3 */ /* 0x000e640008220800 */
[----:B-1----:R-:W-:Y:S01]  /*3150*/  MOV R11, UR7 ;  /* 0x00000007000b7c02 */ /* 0x002fe20008000f00 */
[----:B------:R-:W-:Y:S06]  /*3160*/  BRA.U UP1, `(.L_x_63) ;  /* 0x0000000101187547 */ /* 0x000fec000b800000 */
.L_x_64:
[----:B------:R-:W-:Y:S05]  /*3170*/  NANOSLEEP 0x64 ;  /* 0x000000640000795d */ /* 0x000fea0003800000 */
[----:B------:R-:W-:-:S05]  /*3180*/  UMOV UR7, 0x10 ;  /* 0x0000001000077882 */ /* 0x000fca0000000000 */
[----:B------:R-:W-:Y:S04]  /*3190*/  DEPBAR.LE SB1, 0x36 ;  /* 0x00009d800000791a */ /* 0x000fe80000000000 */
[----:B------:R-:W1:Y:S02]  /*31a0*/  UTCATOMSWS.2CTA.FIND_AND_SET.ALIGN UP1, UR7, UR7 ;  /* 0x00000007000775e3 */ /* 0x000e640008220800 */
[----:B-1----:R-:W-:Y:S01]  /*31b0*/  MOV R11, UR7 ;  /* 0x00000007000b7c02 */ /* 0x002fe20008000f00 */
[----:B------:R-:W-:Y:S05]  /*31c0*/  BRA.U !UP1, `(.L_x_64) ;  /* 0xfffffffd09e87547 */ /* 0x000fea000b83ffff */
.L_x_63:
[----:B------:R-:W1:Y:S01]  /*31d0*/  LDS R5, [UR6+0x10] ;  /* 0x00001006ff057984 */ /* 0x000e620008000800 */
[----:B------:R-:W-:Y:S01]  /*31e0*/  IMAD.U32 R3, RZ, RZ, UR37 ;  /* 0x00000025ff037e24 */ /* 0x000fe2000f8e00ff */
[----:B------:R-:W-:-:S03]  /*31f0*/  MOV R2, UR4 ;  /* 0x0000000400027c02 */ /* 0x000fc60008000f00 */
[----:B------:R-:W-:Y:S01]  /*3200*/  VIADD R3, R3, 0x180 ;  /* 0x0000018003037836 */ /* 0x000fe20000000000 */
[----:B-1----:R-:W-:-:S04]  /*3210*/  SHF.L.U32 R5, R5, 0x1f, RZ ;  /* 0x0000001f05057819 */ /* 0x002fc800000006ff */
[----:B------:R-:W1:Y:S02]  /*3220*/  SYNCS.PHASECHK.TRANS64.TRYWAIT P0, [UR6+0x8], R5 ;  /* 0x00000805ff0075a7 */ /* 0x000e640008001106 */
[----:B-1----:R-:W-:Y:S05]  /*3230*/  @P0 BRA `(.L_x_65) ;  /* 0x0000000000080947 */ /* 0x002fea0003800000 */
[----:B------:R-:W1:Y:S02]  /*3240*/  SYNCS.PHASECHK.TRANS64.TRYWAIT P0, [UR6+0x8], R5 ;  /* 0x00000805ff0075a7 */ /* 0x000e640008001106 */
[----:B-1----:R-:W-:Y:S05]  /*3250*/  @!P0 BRA `(.L_x_66) ;  /* 0x0000007800a88947 */ /* 0x002fea0003800000 */
.L_x_65:
[----:B-1----:R-:W-:Y:S01]  /*3260*/  HFMA2 R4, -RZ, RZ, 0, 5.9604644775390625e-08 ;  /* 0x00000001ff047431 */ /* 0x002fe200000001ff */
[----:B------:R-:W-:Y:S01]  /*3270*/  UPRMT UR7, UR4, 0x654, UR8 ;  /* 0x0000065404077896 */ /* 0x000fe20008000008 */
[----:B------:R-:W-:Y:S01]  /*3280*/  IMAD.MOV.U32 R6, RZ, RZ, 0xffff ;  /* 0x0000ffffff067424 */ /* 0x000fe200078e00ff */
[----:B------:R-:W-:Y:S01]  /*3290*/  PRMT R2, R2, 0x654, R3 ;  /* 0x0000065402027816 */ /* 0x000fe20000000003 */
[----:B------:R-:W-:Y:S02]  /*32a0*/  IMAD.MOV.U32 R5, RZ, RZ, 0x4 ;  /* 0x00000004ff057424 */ /* 0x000fe400078e00ff */
[----:B------:R-:W-:Y:S01]  /*32b0*/  IMAD.SHL.U32 R9, R11, 0x20, RZ ;  /* 0x000000200b097824 */ /* 0x000fe200078e00ff */
[----:B------:R-:W-:Y:S02]  /*32c0*/  MOV R3, UR7 ;  /* 0x0000000700037c02 */ /* 0x000fe40008000f00 */
[-C--:B------:R-:W-:Y:S01]  /*32d0*/  SHF.L.U32 R7, R6, R11.reuse, RZ ;  /* 0x0000000b06077219 */ /* 0x080fe200000006ff */
[----:B------:R1:W-:Y:S01]  /*32e0*/  SYNCS.ARRIVE.TRANS64.RED RZ, [UR7], R5 ;  /* 0x00000005ffff79a7 */ /* 0x0003e20008000407 */
[----:B------:R-:W-:Y:S01]  /*32f0*/  SHF.L.U32 R6, R4, R11, RZ ;  /* 0x0000000b04067219 */ /* 0x000fe200000006ff */
[----:B------:R1:W-:Y:S04]  /*3300*/  STS [UR37+0x180], R9 ;  /* 0x00018009ff007988 */ /* 0x0003e80008000825 */
[----:B------:R1:W-:Y:S04]  /*3310*/  STAS [R2.64], R11 ;  /* 0x0000000b02007dbd */ /* 0x0003e8000c0008ff */
[----:B------:R1:W-:Y:S04]  /*3320*/  ATOMS.OR RZ, [UR6+0x14], R7 ;  /* 0x00001407ffff798c */ /* 0x0003e8000b000006 */
[----:B------:R1:W-:Y:S04]  /*3330*/  ATOMS.OR RZ, [UR6+0x18], R6 ;  /* 0x00001806ffff798c */ /* 0x0003e8000b000006 */
[----:B------:R1:W-:Y:S02]  /*3340*/  ATOMS.XOR RZ, [UR6+0x10], R4 ;  /* 0x00001004ffff798c */ /* 0x0003e4000b800006 */
.L_x_62:
[----:B------:R-:W-:Y:S05]  /*3350*/  BSYNC B0 ;  /* 0x0000000000007941 */ /* 0x000fea0003800000 */
.L_x_61:
[----:B------:R-:W-:Y:S05]  /*3360*/  BRA.U UP0, `(.L_x_67) ;  /* 0x00000001006c7547 */ /* 0x000fea000b800000 */
[----:B------:R-:W-:-:S03]  /*3370*/  UMOV UR7, 0xffffffff ;  /* 0xffffffff00077882 */ /* 0x000fc60000000000 */
[----:B------:R-:W-:Y:S05]  /*3380*/  BRA.DIV UR7, `(.L_x_68) ;  /* 0x0000007a07747947 */ /* 0x000fea000b800000 */
[----:B------:R-:W-:-:S13]  /*3390*/  ELECT P6, URZ, PT ;  /* 0x0000000000ff782f */ /* 0x000fda00038c0000 */
.L_x_162:
[----:B------:R-:W-:Y:S05]  /*33a0*/  @!P6 BRA `(.L_x_67) ;  /* 0x00000000005ce947 */ /* 0x000fea0003800000 */
[----:B-1----:R-:W1:Y:S02]  /*33b0*/  LDS R3, [UR6+0x10] ;  /* 0x00001006ff037984 */ /* 0x002e640008000800 */
[----:B-1----:R-:W-:-:S04]  /*33c0*/  SHF.L.U32 R3, R3, 0x1f, RZ ;  /* 0x0000001f03037819 */ /* 0x002fc800000006ff */
[----:B------:R-:W1:Y:S02]  /*33d0*/  SYNCS.PHASECHK.TRANS64.TRYWAIT P0, [UR6+0x8], R3 ;  /* 0x00000803ff0075a7 */ /* 0x000e640008001106 */
[----:B-1----:R-:W-:Y:S05]  /*33e0*/  @P0 BRA `(.L_x_69) ;  /* 0x0000000000080947 */ /* 0x002fea0003800000 */
[----:B------:R-:W1:Y:S02]  /*33f0*/  SYNCS.PHASECHK.TRANS64.TRYWAIT P0, [UR6+0x8], R3 ;  /* 0x00000803ff0075a7 */ /* 0x000e640008001106 */
[----:B-1----:R-:W-:Y:S05]  /*3400*/  @!P0 BRA `(.L_x_70) ;  /* 0x0000007800748947 */ /* 0x002fea0003800000 */
.L_x_69:
[----:B------:R-:W2:Y:S01]  /*3410*/  LDS R5, [UR37+0x180] ;  /* 0x00018025ff057984 */ /* 0x000ea20008000800 */
[----:B-1----:R-:W-:Y:S02]  /*3420*/  HFMA2 R2, -RZ, RZ, 0, 5.9604644775390625e-08 ;  /* 0x00000001ff027431 */ /* 0x002fe400000001ff */
[----:B------:R-:W-:Y:S01]  /*3430*/  IMAD.MOV.U32 R3, RZ, RZ, 0xffff ;  /* 0x0000ffffff037424 */ /* 0x000fe200078e00ff */
[----:B------:R-:W-:Y:S01]  /*3440*/  UPRMT UR7, UR4, 0x654, UR8 ;  /* 0x0000065404077896 */ /* 0x000fe20008000008 */
[----:B--2---:R-:W-:-:S03]  /*3450*/  IMAD.SHL.U32 R4, R5, 0x20, RZ ;  /* 0x0000002005047824 */ /* 0x004fc600078e00ff */
[-C--:B------:R-:W-:Y:S02]  /*3460*/  SHF.L.U32 R3, R3, R5.reuse, RZ ;  /* 0x0000000503037219 */ /* 0x080fe400000006ff */
[----:B------:R-:W-:Y:S01]  /*3470*/  SHF.L.U32 R5, R2, R5, RZ ;  /* 0x0000000502057219 */ /* 0x000fe200000006ff */
[----:B------:R2:W-:Y:S04]  /*3480*/  STS [UR37+0x180], R4 ;  /* 0x00018004ff007988 */ /* 0x0005e80008000825 */
[----:B------:R2:W-:Y:S04]  /*3490*/  ATOMS.OR RZ, [UR6+0x14], R3 ;  /* 0x00001403ffff798c */ /* 0x0005e8000b000006 */
[----:B------:R2:W-:Y:S01]  /*34a0*/  ATOMS.OR RZ, [UR6+0x18], R5 ;  /* 0x00001805ffff798c */ /* 0x0005e2000b000006 */
[----:B------:R-:W-:Y:S03]  /*34b0*/  SYNCS.ARRIVE.TRANS64.RED.A1T0 RZ, [UR7], RZ ;  /* 0x000000ffffff79a7 */ /* 0x000fe60008100407 */
[----:B------:R2:W-:Y:S01]  /*34c0*/  ATOMS.XOR RZ, [UR6+0x10], R2 ;  /* 0x00001002ffff798c */ /* 0x0005e2000b800006 */
[----:B------:R-:W-:Y:S05]  /*34d0*/  BRA `(.L_x_67) ;  /* 0x0000000000107947 */ /* 0x000fea0003800000 */
.L_x_60:
[----:B------:R-:W-:-:S05]  /*34e0*/  MOV R2, 0xffffffff ;  /* 0xffffffff00027802 */ /* 0x000fca0000000f00 */
[----:B------:R1:W-:Y:S02]  /*34f0*/  STS [UR37+0x180], R2 ;  /* 0x00018002ff007988 */ /* 0x0003e40008000825 */
[----:B-1----:R-:W-:Y:S02]  /*3500*/  MOV R2, 0x3520 ;  /* 0x0000352000027802 */ /* 0x002fe40000000f00 */
[----:B-----5:R-:W-:Y:S05]  /*3510*/  CALL.REL.NOINC `($__internal_1_$__cuda_sm10x_tcgen05_guardrail_trap_phase_invalid_during_alloc) ;  /* 0x0000008000087944 */ /* 0x020fea0003c00000 */
.L_x_67:
[----:B------:R-:W-:Y:S05]  /*3520*/  WARPSYNC.ALL ;  /* 0x0000000000007948 */ /* 0x000fea0003800000 */
[----:B------:R-:W3:Y:S01]  /*3530*/  S2UR UR7, SR_CgaCtaId ;  /* 0x00000000000779c3 */ /* 0x000ee20000008800 */
[----:B------:R-:W-:Y:S01]  /*3540*/  UMOV UR6, 0x400 ;  /* 0x0000040000067882 */ /* 0x000fe20000000000 */
[----:B------:R-:W-:-:S06]  /*3550*/  NOP ;  /* 0x0000000000007918 */ /* 0x000fcc0000000000 */
[----:B------:R-:W-:Y:S06]  /*3560*/  BAR.ARV 0x6, 0xa0 ;  /* 0x0182800000007b1d */ /* 0x000fec0000002000 */
[----:B------:R-:W4:Y:S01]  /*3570*/  LDCU UR8, c[0x0][0x38c] ;  /* 0x00007180ff0877ac */ /* 0x000f220008000800 */
[----:B------:R-:W-:Y:S01]  /*3580*/  LOP3.LUT R0, R0, 0xffff, RZ, 0xc0, !PT ;  /* 0x0000ffff00007812 */ /* 0x000fe200078ec0ff */
[----:B------:R-:W-:Y:S01]  /*3590*/  IMAD.MOV.U32 R10, RZ, RZ, 0x1 ;  /* 0x00000001ff0a7424 */ /* 0x000fe200078e00ff */
[----:B------:R-:W-:Y:S01]  /*35a0*/  LOP3.LUT R8, R8, 0xffff, RZ, 0xc0, !PT ;  /* 0x0000ffff08087812 */ /* 0x000fe200078ec0ff */
[----:B------:R-:W-:Y:S01]  /*35b0*/  UMOV UR19, URZ ;  /* 0x000000ff00137c82 */ /* 0x000fe20008000000 */
[----:B------:R-:W-:Y:S01]  /*35c0*/  R2UR UR11, R0 ;  /* 0x00000000000b72ca */ /* 0x000fe200000e0000 */
[----:B------:R-:W-:Y:S01]  /*35d0*/  UMOV UR18, URZ ;  /* 0x000000ff00127c82 */ /* 0x000fe20008000000 */
[----:B------:R-:W-:-:S02]  /*35e0*/  R2UR UR12, R8 ;  /* 0x00000000080c72ca */ /* 0x000fc400000e0000 */
[----:B-1----:R-:W-:Y:S01]  /*35f0*/  CS2R R8, SRZ ;  /* 0x0000000000087805 */ /* 0x002fe2000001ff00 */
[----:B------:R-:W-:Y:S01]  /*3600*/  UMOV UR17, URZ ;  /* 0x000000ff00117c82 */ /* 0x000fe20008000000 */
[----:B---3--:R-:W-:Y:S02]  /*3610*/  ULEA UR7, UR7, UR6, 0x18 ;  /* 0x0000000607077291 */ /* 0x008fe4000f8ec0ff */
[----:B------:R-:W-:Y:S02]  /*3620*/  UISETP.NE.AND UP2, UPT, UR5, URZ, UPT ;  /* 0x000000ff0500728c */ /* 0x000fe4000bf45270 */
[----:B------:R-:W-:Y:S02]  /*3630*/  UIADD3 UR13, UPT, UPT, UR7, 0x8400, URZ ;  /* 0x00008400070d7890 */ /* 0x000fe4000fffe0ff */
[----:B------:R-:W-:Y:S02]  /*3640*/  UIADD3 UR14, UPT, UPT, UR7, 0x28400, URZ ;  /* 0x00028400070e7890 */ /* 0x000fe4000fffe0ff */
[----:B----4-:R-:W-:Y:S01]  /*3650*/  UIADD3 UR8, UPT, UPT, UR8, 0x3f, URZ ;  /* 0x0000003f08087890 */ /* 0x010fe2000fffe0ff */
[----:B--2---:R-:W1:Y:S01]  /*3660*/  LDS R2, [UR7+0x180] ;  /* 0x00018007ff027984 */ /* 0x004e620008000800 */
[----:B------:R-:W-:-:S02]  /*3670*/  USHF.R.U32.HI UR13, URZ, 0x4, UR13 ;  /* 0x00000004ff0d7899 */ /* 0x000fc4000801160d */
[----:B------:R-:W-:Y:S02]  /*3680*/  USHF.R.S32.HI UR6, URZ, 0x1f, UR8 ;  /* 0x0000001fff067899 */ /* 0x000fe40008011408 */
[----:B------:R-:W-:Y:S02]  /*3690*/  USHF.R.U32.HI UR14, URZ, 0x4, UR14 ;  /* 0x00000004ff0e7899 */ /* 0x000fe4000801160e */
[----:B------:R-:W-:Y:S02]  /*36a0*/  ULEA.HI UR6, UR6, UR8, URZ, 0x6 ;  /* 0x0000000806067291 */ /* 0x000fe4000f8f30ff */
[----:B------:R-:W-:Y:S02]  /*36b0*/  ULOP3.LUT UR13, UR13, 0x3fff, URZ, 0xc0, !UPT ;  /* 0x00003fff0d0d7892 */ /* 0x000fe4000f8ec0ff */
[----:B------:R-:W-:Y:S02]  /*36c0*/  USHF.R.S32.HI UR6, URZ, 0x6, UR6 ;  /* 0x00000006ff067899 */ /* 0x000fe40008011406 */
[----:B------:R-:W-:-:S02]  /*36d0*/  ULOP3.LUT UR14, UR14, 0x3fff, URZ, 0xc0, !UPT ;  /* 0x00003fff0e0e7892 */ /* 0x000fc4000f8ec0ff */
[----:B------:R-:W-:Y:S01]  /*36e0*/  UISETP.LT.AND UP0, UPT, UR6, 0x1, UPT ;  /* 0x000000010600788c */ /* 0x000fe2000bf01270 */
[----:B------:R-:W-:Y:S01]  /*36f0*/  UMOV UR28, 0x0 ;  /* 0x00000000001c7882 */ /* 0x000fe20000000000 */
[----:B------:R-:W-:Y:S01]  /*3700*/  UMOV UR29, 0x10200490 ;  /* 0x10200490001d7882 */ /* 0x000fe20000000000 */
[----:B------:R-:W-:Y:S02]  /*3710*/  ULOP3.LUT UR13, UR13, 0x10000, URZ, 0xfc, !UPT ;  /* 0x000100000d0d7892 */ /* 0x000fe4000f8efcff */
[----:B------:R-:W-:Y:S02]  /*3720*/  ULOP3.LUT UR14, UR14, 0x10000, URZ, 0xfc, !UPT ;  /* 0x000100000e0e7892 */ /* 0x000fe4000f8efcff */
[----:B------:R-:W-:Y:S01]  /*3730*/  USEL UR20, UR6, 0x1, !UP0 ;  /* 0x0000000106147887 */ /* 0x000fe2000c000000 */
[----:B------:R-:W-:Y:S01]  /*3740*/  UMOV UR26, 0x0 ;  /* 0x00000000001a7882 */ /* 0x000fe20000000000 */
[----:B------:R-:W-:Y:S01]  /*3750*/  UMOV UR27, 0x10200490 ;  /* 0x10200490001b7882 */ /* 0x000fe20000000000 */
[----:B------:R-:W-:Y:S01]  /*3760*/  UMOV UR24, 0x0 ;  /* 0x0000000000187882 */ /* 0x000fe20000000000 */
[----:B------:R-:W-:Y:S01]  /*3770*/  UMOV UR25, 0x10200490 ;  /* 0x1020049000197882 */ /* 0x000fe20000000000 */
[----:B------:R-:W-:Y:S01]  /*3780*/  UMOV UR22, 0x0 ;  /* 0x0000000000167882 */ /* 0x000fe20000000000 */
[----:B------:R-:W-:Y:S01]  /*3790*/  UMOV UR23, 0x10200490 ;  /* 0x1020049000177882 */ /* 0x000fe20000000000 */
[----:B-1----:R-:W-:Y:S01]  /*37a0*/  R2UR UR21, R2 ;  /* 0x00000000021572ca */ /* 0x002fe200000e0000 */
[----:B------:R-:W-:-:S14]  /*37b0*/  IMAD.MOV.U32 R2, RZ, RZ, RZ ;  /* 0x000000ffff027224 */ /* 0x000fdc00078e00ff */
.L_x_78:
[C---:B------:R-:W-:Y:S02]  /*37c0*/  LEA R0, R2.reuse, UR7, 0x3 ;  /* 0x0000000702007c11 */ /* 0x040fe4000f8e18ff */
[----:B------:R-:W-:Y:S02]  /*37d0*/  SHF.L.U32 R3, R9, 0x1f, RZ ;  /* 0x0000001f09037819 */ /* 0x000fe400000006ff */
[----:B------:R-:W-:Y:S02]  /*37e0*/  LEA R4, R2, UR7, 0x4 ;  /* 0x0000000702047c11 */ /* 0x000fe4000f8e20ff */
[----:B------:R-:W1:Y:S02]  /*37f0*/  SYNCS.PHASECHK.TRANS64.TRYWAIT P0, [R0+URZ+0xd0], R3 ;  /* 0x0000d003000075a7 */ /* 0x000e6400080011ff */
[----:B-1----:R-:W-:Y:S05]  /*3800*/  @!P0 BRA `(.L_x_71) ;  /* 0x00000074008c8947 */ /* 0x002fea0003800000 */
.L_x_163:
[----:B------:R-:W2:Y:S01]  /*3810*/  LDS.128 R4, [R4+0x160] ;  /* 0x0001600004047984 */ /* 0x000ea20000000c00 */
[----:B-1----:R-:W-:Y:S01]  /*3820*/  VIADD R0, R0, 0xe0 ;  /* 0x000000e000007836 */ /* 0x002fe20000000000 */
[----:B------:R-:W-:Y:S01]  /*3830*/  IADD3 R2, PT, PT, R2, 0x1, RZ ;  /* 0x0000000102027810 */ /* 0x000fe20007ffe0ff */
        /* <DEDUP_REMOVED lines=8> */
[----:B------:R-:W-:Y:S05]  /*38c0*/  BRA.U UP2, `(.L_x_72) ;  /* 0x0000000502087547 */ /* 0x000fea000b800000 */
[----:B------:R-:W3:Y:S01]  /*38d0*/  LDCU UR8, c[0x0][0x38c] ;  /* 0x00007180ff0877ac */ /* 0x000ee20008000800 */
[----:B------:R-:W-:Y:S02]  /*38e0*/  PLOP3.LUT P1, PT, PT, PT, PT, 0x80, 0x8 ;  /* 0x000000000008781c */ /* 0x000fe40003f2f070 */
[----:B------:R-:W-:Y:S01]  /*38f0*/  SHF.L.U32 R3, R10, 0x1f, RZ ;  /* 0x0000001f0a037819 */ /* 0x000fe200000006ff */
[----:B------:R-:W-:Y:S02]  /*3900*/  ULEA UR9, UR19, UR7, 0x3 ;  /* 0x0000000713097291 */ /* 0x000fe4000f8e18ff */
[----:B------:R-:W-:Y:S02]  /*3910*/  ULEA UR10, UR19, UR21, 0x7 ;  /* 0x00000015130a7291 */ /* 0x000fe4000f8e38ff */
[----:B---3--:R-:W-:-:S06]  /*3920*/  UISETP.GE.AND UP0, UPT, UR8, 0x1, UPT ;  /* 0x000000010800788c */ /* 0x008fcc000bf06270 */
[----:B------:R-:W-:-:S05]  /*3930*/  PLOP3.LUT P0, PT, PT, PT, UP0, 0x80, 0x8 ;  /* 0x000000000008781c */ /* 0x000fca0003f0f008 */
[----:B------:R-:W-:-:S08]  /*3940*/  @UP0 ULEA UR8, UR18, UR7, 0x3 ;  /* 0x0000000712080291 */ /* 0x000fd0000f8e18ff */
[----:B-1----:R-:W-:-:S04]  /*3950*/  @P0 SHF.L.U32 R0, R8, 0x1f, RZ ;  /* 0x0000001f08000819 */ /* 0x002fc800000006ff */
[----:B------:R1:W3:Y:S01]  /*3960*/  @P0 SYNCS.PHASECHK.TRANS64.TRYWAIT P1, [UR8], R0 ;  /* 0x00000000ff0005a7 */ /* 0x0002e20008021108 */
[----:B------:R-:W4:Y:S02]  /*3970*/  SYNCS.PHASECHK.TRANS64.TRYWAIT P0, [UR9+0x110], R3 ;  /* 0x00011003ff0075a7 */ /* 0x000f240008001109 */
[----:B-1-34-:R-:W-:Y:S05]  /*3980*/  @!P0 BRA `(.L_x_73) ;  /* 0x0000007400408947 */ /* 0x01afea0003800000 */
.L_x_165:
[----:B------:R-:W-:Y:S01]  /*3990*/  UMOV UR16, UR17 ;  /* 0x0000001100107c82 */ /* 0x000fe20008000000 */
[----:B------:R-:W-:Y:S05]  /*39a0*/  BRA.U !UP0, `(.L_x_74) ;  /* 0x0000000108c07547 */ /* 0x000fea000b800000 */
[----:B------:R-:W-:Y:S02]  /*39b0*/  UIADD3 UR16, UPT, UPT, UR20, UR17, URZ ;  /* 0x0000001114107290 */ /* 0x000fe4000fffe0ff */
[----:B------:R-:W-:Y:S01]  /*39c0*/  UPLOP3.LUT UP3, UPT, UPT, UPT, UPT, 0x40, 0x4 ;  /* 0x000000000004789c */ /* 0x000fe20003f6e870 */
[----:B------:R-:W-:Y:S01]  /*39d0*/  UMOV UR15, UR6 ;  /* 0x00000006000f7c82 */ /* 0x000fe20008000000 */
[----:B------:R-:W-:-:S09]  /*39e0*/  UMOV UR46, UR18 ;  /* 0x00000012002e7c82 */ /* 0x000fd20008000000 */
.L_x_77:
[----:B---3--:R-:W-:Y:S01]  /*39f0*/  ULEA UR8, UR46, UR7, 0x3 ;  /* 0x000000072e087291 */ /* 0x008fe2000f8e18ff */
[----:B----4-:R-:W-:Y:S11]  /*3a00*/  @P1 BRA `(.L_x_75) ;  /* 0x00000000000c1947 */ /* 0x010ff60003800000 */
[----:B-1----:R-:W-:Y:S04]  /*3a10*/  SHF.L.U32 R3, R8, 0x1f, RZ ;  /* 0x0000001f08037819 */ /* 0x002fe800000006ff */
[----:B------:R-:W1:Y:S02]  /*3a20*/  SYNCS.PHASECHK.TRANS64.TRYWAIT P0, [UR8], R3 ;  /* 0x00000003ff0075a7 */ /* 0x000e640008001108 */
[----:B-1----:R-:W-:Y:S05]  /*3a30*/  @!P0 BRA `(.L_x_76) ;  /* 0x00000074002c8947 */ /* 0x002fea0003800000 */
.L_x_75:
[----:B------:R-:W-:Y:S01]  /*3a40*/  UISETP.NE.AND UP0, UPT, UR15, 0x1, UPT ;  /* 0x000000010f00788c */ /* 0x000fe2000bf05270 */
[----:B------:R-:W-:Y:S01]  /*3a50*/  PLOP3.LUT P1, PT, PT, PT, PT, 0x80, 0x8 ;  /* 0x000000000008781c */ /* 0x000fe20003f2f070 */
[----:B------:R-:W-:Y:S02]  /*3a60*/  UIADD3 UR18, UPT, UPT, UR46, 0x1, URZ ;  /* 0x000000012e127890 */ /* 0x000fe4000fffe0ff */
[----:B------:R-:W-:Y:S02]  /*3a70*/  ULEA UR32, UR46, UR14, 0x9 ;  /* 0x0000000e2e207291 */ /* 0x000fe4000f8e48ff */
[----:B------:R-:W-:Y:S01]  /*3a80*/  UISETP.NE.AND UP1, UPT, UR18, 0x8, UPT ;  /* 0x000000081200788c */ /* 0x000fe2000bf25270 */
[----:B------:R-:W-:Y:S01]  /*3a90*/  PLOP3.LUT P0, PT, PT, PT, UP0, 0x80, 0x8 ;  /* 0x000000000008781c */ /* 0x000fe20003f0f008 */
[----:B------:R-:W-:Y:S02]  /*3aa0*/  UIADD3 UR44, UPT, UPT, UR32, 0x2, URZ ;  /* 0x00000002202c7890 */ /* 0x000fe4000fffe0ff */
[----:B------:R-:W-:Y:S02]  /*3ab0*/  USEL UR31, URZ, 0x1, UP1 ;  /* 0x00000001ff1f7887 */ /* 0x000fe40008800000 */
[----:B------:R-:W-:Y:S02]  /*3ac0*/  USEL UR18, UR18, URZ, UP1 ;  /* 0x000000ff12127287 */ /* 0x000fe40008800000 */
[----:B------:R-:W-:Y:S02]  /*3ad0*/  UIADD3 UR40, UPT, UPT, UR32, 0x4, URZ ;  /* 0x0000000420287890 */ /* 0x000fe4000fffe0ff */
[----:B------:R-:W-:Y:S01]  /*3ae0*/  @UP0 ULEA UR30, UR18, UR7, 0x3 ;  /* 0x00000007121e0291 */ /* 0x000fe2000f8e18ff */
[----:B------:R-:W-:Y:S01]  /*3af0*/  LOP3.LUT R8, R8, UR31, RZ, 0x3c, !PT ;  /* 0x0000001f08087c12 */ /* 0x000fe2000f8e3cff */
[----:B------:R-:W-:Y:S02]  /*3b00*/  UIADD3 UR36, UPT, UPT, UR32, 0x6, URZ ;  /* 0x0000000620247890 */ /* 0x000fe4000fffe0ff */
[----:B------:R-:W-:Y:S01]  /*3b10*/  UIADD3 UR8, UPT, UPT, UR8, 0x40, URZ ;  /* 0x0000004008087890 */ /* 0x000fe2000fffe0ff */
[----:B-1----:R-:W-:Y:S01]  /*3b20*/  @P0 SHF.L.U32 R0, R8, 0x1f, RZ ;  /* 0x0000001f08000819 */ /* 0x002fe200000006ff */
[----:B------:R-:W-:Y:S02]  /*3b30*/  UIADD3 UR17, UPT, UPT, UR17, 0x1, URZ ;  /* 0x0000000111117890 */ /* 0x000fe4000fffe0ff */
[----:B------:R-:W-:Y:S01]  /*3b40*/  UIADD3 UR15, UPT, UPT, UR15, -0x1, URZ ;  /* 0xffffffff0f0f7890 */ /* 0x000fe2000fffe0ff */
[----:B------:R3:W4:Y:S01]  /*3b50*/  @P0 SYNCS.PHASECHK.TRANS64.TRYWAIT P1, [UR30], R0 ;  /* 0x00000000ff0005a7 */ /* 0x000722000802111e */
[----:B------:R-:W-:Y:S02]  /*3b60*/  ULEA UR30, UR46, UR13, 0xa ;  /* 0x0000000d2e1e7291 */ /* 0x000fe4000f8e50ff */
[----:B------:R-:W-:Y:S02]  /*3b70*/  UISETP.NE.AND UP0, UPT, UR17, UR16, UPT ;  /* 0x000000101100728c */ /* 0x000fe4000bf05270 */
[----:B------:R-:W-:Y:S02]  /*3b80*/  UIADD3 UR42, UPT, UPT, UR30, 0x2, URZ ;  /* 0x000000021e2a7890 */ /* 0x000fe4000fffe0ff */
[----:B------:R-:W-:Y:S02]  /*3b90*/  UIADD3 UR38, UPT, UPT, UR30, 0x4, URZ ;  /* 0x000000041e267890 */ /* 0x000fe4000fffe0ff */
[----:B------:R-:W-:Y:S01]  /*3ba0*/  UIADD3 UR34, UPT, UPT, UR30, 0x6, URZ ;  /* 0x000000061e227890 */ /* 0x000fe2000fffe0ff */
[----:B------:R-:W-:Y:S01]  /*3bb0*/  UMOV UR33, 0x40004040 ;  /* 0x4000404000217882 */ /* 0x000fe20000000000 */
[----:B------:R-:W-:Y:S01]  /*3bc0*/  UMOV UR31, 0x40004040 ;  /* 0x40004040001f7882 */ /* 0x000fe20000000000 */
[----:B------:R-:W-:Y:S01]  /*3bd0*/  UMOV UR45, 0x40004040 ;  /* 0x40004040002d7882 */ /* 0x000fe20000000000 */
[----:B------:R3:W-:Y:S01]  /*3be0*/  UTCHMMA.2CTA gdesc[UR30], gdesc[UR32], tmem[UR10], tmem[UR28], idesc[UR29], UP3 ;  /* 0x00ff1c201e0075ea */ /* 0x0007e20009a0000a */
[----:B------:R-:W-:Y:S01]  /*3bf0*/  UPLOP3.LUT UP3, UPT, UPT, UPT, UPT, 0x80, 0x8 ;  /* 0x000000000008789c */ /* 0x000fe20003f6f070 */
[----:B------:R-:W-:Y:S01]  /*3c00*/  UMOV UR43, 0x40004040 ;  /* 0x40004040002b7882 */ /* 0x000fe20000000000 */
[----:B------:R-:W-:Y:S01]  /*3c10*/  UMOV UR41, 0x40004040 ;  /* 0x4000404000297882 */ /* 0x000fe20000000000 */
[----:B------:R3:W-:Y:S01]  /*3c20*/  UTCHMMA.2CTA gdesc[UR42], gdesc[UR44], tmem[UR10], tmem[UR26], idesc[UR27], UPT ;  /* 0x00ff1a2c2a0075ea */ /* 0x0007e2000ba0000a */
[----:B------:R-:W-:Y:S01]  /*3c30*/  UMOV UR39, 0x40004040 ;  /* 0x4000404000277882 */ /* 0x000fe20000000000 */
[----:B------:R-:W-:Y:S01]  /*3c40*/  UMOV UR37, 0x40004040 ;  /* 0x4000404000257882 */ /* 0x000fe20000000000 */
[----:B------:R-:W-:Y:S01]  /*3c50*/  UMOV UR35, 0x40004040 ;  /* 0x4000404000237882 */ /* 0x000fe20000000000 */
[----:B------:R3:W-:Y:S01]  /*3c60*/  UTCHMMA.2CTA gdesc[UR38], gdesc[UR40], tmem[UR10], tmem[UR24], idesc[UR25], UPT ;  /* 0x00ff1828260075ea */ /* 0x0007e2000ba0000a */
[----:B------:R3:W-:Y:S01]  /*3c70*/  UTCHMMA.2CTA gdesc[UR34], gdesc[UR36], tmem[UR10], tmem[UR22], idesc[UR23], UPT ;  /* 0x00ff1624220075ea */ /* 0x0007e2000ba0000a */
[----:B------:R3:W-:Y:S01]  /*3c80*/  UTCBAR.2CTA.MULTICAST [UR8], URZ, UR12 ;  /* 0x000000ff080073e9 */ /* 0x0007e2000820080c */
[----:B------:R-:W-:Y:S01]  /*3c90*/  UMOV UR46, UR18 ;  /* 0x00000012002e7c82 */ /* 0x000fe20008000000 */
[----:B------:R-:W-:Y:S05]  /*3ca0*/  BRA.U UP0, `(.L_x_77) ;  /* 0xfffffffd00507547 */ /* 0x000fea000b83ffff */
.L_x_74:
[----:B------:R-:W-:Y:S01]  /*3cb0*/  UIADD3 UR9, UPT, UPT, UR9, 0xf0, URZ ;  /* 0x000000f009097890 */ /* 0x000fe2000fffe0ff */
[----:B------:R-:W-:-:S08]  /*3cc0*/  UMOV UR17, UR16 ;  /* 0x0000001000117c82 */ /* 0x000fd00008000000 */
[----:B------:R1:W-:Y:S01]  /*3cd0*/  UTCBAR.2CTA.MULTICAST [UR9], URZ, UR11 ;  /* 0x000000ff090073e9 */ /* 0x0003e2000820080b */
[----:B------:R-:W-:Y:S02]  /*3ce0*/  NOP ;  /* 0x0000000000007918 */ /* 0x000fe40000000000 */
.L_x_72:
[----:B------:R-:W-:Y:S01]  /*3cf0*/  UIADD3 UR19, UPT, UPT, UR19, 0x1, URZ ;  /* 0x0000000113137890 */ /* 0x000fe2000fffe0ff */
[----:B--2---:R-:W-:Y:S02]  /*3d00*/  LOP3.LUT P0, RZ, R6, 0x1, RZ, 0xc0, !PT ;  /* 0x0000000106ff7812 */ /* 0x004fe4000780c0ff */
[----:B----4-:R-:W-:Y:S01]  /*3d10*/  ISETP.NE.AND P1, PT, R2, 0x2, PT ;  /* 0x000000020200780c */ /* 0x010fe20003f25270 */
[----:B------:R-:W-:-:S03]  /*3d20*/  UISETP.NE.AND UP0, UPT, UR19, 0x4, UPT ;  /* 0x000000041300788c */ /* 0x000fc6000bf05270 */
[----:B-1-3--:R-:W-:Y:S01]  /*3d30*/  SEL R0, RZ, 0x1, P1 ;  /* 0x00000001ff007807 */ /* 0x00afe20000800000 */
[----:B------:R-:W-:Y:S01]  /*3d40*/  USEL UR8, URZ, 0x1, UP0 ;  /* 0x00000001ff087887 */ /* 0x000fe20008000000 */
[----:B------:R-:W-:Y:S01]  /*3d50*/  SEL R2, R2, RZ, P1 ;  /* 0x000000ff02027207 */ /* 0x000fe20000800000 */
[----:B------:R-:W-:Y:S01]  /*3d60*/  USEL UR19, UR19, URZ, UP0 ;  /* 0x000000ff13137287 */ /* 0x000fe20008000000 */
[----:B------:R-:W-:-:S03]  /*3d70*/  LOP3.LUT R9, R9, R0, RZ, 0x3c, !PT ;  /* 0x0000000009097212 */ /* 0x000fc600078e3cff */
[----:B------:R-:W-:Y:S01]  /*3d80*/  LOP3.LUT R10, R10, UR8, RZ, 0x3c, !PT ;  /* 0x000000080a0a7c12 */ /* 0x000fe2000f8e3cff */
[----:B------:R-:W-:Y:S07]  /*3d90*/  @P0 BRA `(.L_x_78) ;  /* 0xfffffff800880947 */ /* 0x000fee000383ffff */
[----:B------:R-:W1:Y:S01]  /*3da0*/  S2UR UR6, SR_CgaCtaId ;  /* 0x00000000000679c3 */ /* 0x000e620000008800 */
[----:B------:R-:W-:Y:S01]  /*3db0*/  ELECT P0, URZ, PT ;  /* 0x0000000000ff782f */ /* 0x000fe20003800000 */
[----:B------:R-:W-:Y:S01]  /*3dc0*/  HFMA2 R0, -RZ, RZ, 0, 5.9604644775390625e-08 ;  /* 0x00000001ff007431 */ /* 0x000fe200000001ff */
[----:B------:R-:W-:-:S05]  /*3dd0*/  UMOV UR8, 0x40 ;  /* 0x0000004000087882 */ /* 0x000fca0000000000 */
[----:B------:R-:W-:Y:S01]  /*3de0*/  UVIRTCOUNT.DEALLOC.SMPOOL 0x80 ;  /* 0x000000800000784c */ /* 0x000fe20000000000 */
[----:B------:R-:W-:Y:S02]  /*3df0*/  UISETP.NE.AND UP0, UPT, UR5, URZ, UPT ;  /* 0x000000ff0500728c */ /* 0x000fe4000bf05270 */
[----:B-1----:R-:W-:-:S09]  /*3e00*/  ULEA UR6, UR6, UR8, 0x18 ;  /* 0x0000000806067291 */ /* 0x002fd2000f8ec0ff */
[----:B------:R1:W-:Y:S01]  /*3e10*/  @P0 STS.U8 [UR6+0x1c], R0 ;  /* 0x00001c00ff000988 */ /* 0x0003e20008000006 */
[----:B------:R-:W-:Y:S05]  /*3e20*/  BRA.U UP0, `(.L_x_79) ;  /* 0x0000000100a07547 */ /* 0x000fea000b800000 */
[----:B------:R-:W-:Y:S01]  /*3e30*/  UIADD3 UR5, UPT, UPT, UR7, 0x110, URZ ;  /* 0x0000011007057890 */ /* 0x000fe2000fffe0ff */
[----:B------:R-:W-:-:S03]  /*3e40*/  SHF.L.U32 R3, R10, 0x1f, RZ ;  /* 0x0000001f0a037819 */ /* 0x000fc600000006ff */
[----:B------:R-:W-:-:S09]  /*3e50*/  ULEA UR8, UR19, UR5, 0x3 ;  /* 0x0000000513087291 */ /* 0x000fd2000f8e18ff */
[----:B------:R-:W2:Y:S02]  /*3e60*/  SYNCS.PHASECHK.TRANS64.TRYWAIT P0, [UR8], R3 ;  /* 0x00000003ff0075a7 */ /* 0x000ea40008001108 */
[----:B--2---:R-:W-:Y:S05]  /*3e70*/  @!P0 BRA `(.L_x_80) ;  /* 0x0000007000348947 */ /* 0x004fea0003800000 */
.L_x_168:
        /* <DEDUP_REMOVED lines=9> */
.L_x_170:
        /* <DEDUP_REMOVED lines=9> */
.L_x_172:
[----:B------:R-:W-:-:S04]  /*3fa0*/  UIADD3 UR9, UPT, UPT, UR9, 0x1, URZ ;  /* 0x0000000109097890 */ /* 0x000fc8000fffe0ff */
[----:B------:R-:W-:-:S04]  /*3fb0*/  UISETP.NE.AND UP1, UPT, UR9, 0x4, UPT ;  /* 0x000000040900788c */ /* 0x000fc8000bf25270 */
[----:B------:R-:W-:Y:S02]  /*3fc0*/  USEL UR8, URZ, 0x1, UP1 ;  /* 0x00000001ff087887 */ /* 0x000fe40008800000 */
[----:B------:R-:W-:-:S04]  /*3fd0*/  USEL UR9, UR9, URZ, UP1 ;  /* 0x000000ff09097287 */ /* 0x000fc80008800000 */
[----:B------:R-:W-:Y:S01]  /*3fe0*/  ULEA UR9, UR9, UR5, 0x3 ;  /* 0x0000000509097291 */ /* 0x000fe2000f8e18ff */
[----:B-1----:R-:W-:-:S04]  /*3ff0*/  LOP3.LUT R3, R2, UR8, RZ, 0x3c, !PT ;  /* 0x0000000802037c12 */ /* 0x002fc8000f8e3cff */
[----:B------:R-:W-:Y:S01]  /*4000*/  SHF.L.U32 R3, R3, 0x1f, RZ ;  /* 0x0000001f03037819 */ /* 0x000fe200000006ff */
[----:B------:R-:W-:-:S04]  /*4010*/  IMAD.U32 R0, RZ, RZ, UR9 ;  /* 0x00000009ff007e24 */ /* 0x000fc8000f8e00ff */
[----:B------:R1:W2:Y:S03]  /*4020*/  SYNCS.PHASECHK.TRANS64.TRYWAIT P0, [R0+URZ], R3 ;  /* 0x00000003000075a7 */ /* 0x0002a600080011ff */
[----:B--2---:R-:W-:Y:S05]  /*4030*/  @!P0 NANOSLEEP.SYNCS 0x989680 ;  /* 0x009896800000895d */ /* 0x004fea0003900000 */
[----:B------:R-:W2:Y:S02]  /*4040*/  @!P0 SYNCS.PHASECHK.TRANS64 P0, [R0+URZ], R3 ;  /* 0x00000003000085a7 */ /* 0x000ea400080010ff */
[----:B--2---:R-:W-:Y:S05]  /*4050*/  @P0 BRA `(.L_x_83) ;  /* 0x0000000000200947 */ /* 0x004fea0003800000 */
.L_x_84:
[----:B--2---:R2:W3:Y:S02]  /*4060*/  SYNCS.PHASECHK.TRANS64.TRYWAIT P0, [R0+URZ], R3 ;  /* 0x00000003000075a7 */ /* 0x0044e400080011ff */
[----:B---3--:R-:W-:Y:S05]  /*4070*/  @!P0 NANOSLEEP.SYNCS 0x989680 ;  /* 0x009896800000895d */ /* 0x008fea0003900000 */
[----:B------:R-:W3:Y:S02]  /*4080*/  @!P0 SYNCS.PHASECHK.TRANS64 P0, [R0+URZ], R3 ;  /* 0x00000003000085a7 */ /* 0x000ee400080010ff */
[----:B---3--:R-:W-:Y:S05]  /*4090*/  @!P0 BRA `(.L_x_84) ;  /* 0xfffffffc00f08947 */ /* 0x008fea000383ffff */
[----:B------:R-:W-:Y:S05]  /*40a0*/  BRA `(.L_x_83) ;  /* 0x00000000000c7947 */ /* 0x000fea0003800000 */
.L_x_79:
[----:B------:R-:W-:-:S04]  /*40b0*/  UIADD3 UR5, UPT, UPT, UR7, 0x150, URZ ;  /* 0x0000015007057890 */ /* 0x000fc8000fffe0ff */
[----:B------:R-:W-:-:S09]  /*40c0*/  UPRMT UR5, UR4, 0x654, UR5 ;  /* 0x0000065404057896 */ /* 0x000fd20008000005 */
[----:B------:R-:W-:Y:S03]  /*40d0*/  SYNCS.ARRIVE.TRANS64.RED.A1T0 RZ, [UR5], RZ ;  /* 0x000000ffffff79a7 */ /* 0x000fe60008100405 */
.L_x_83:
[----:B-12---:R-:W-:Y:S01]  /*40e0*/  SHF.L.U32 R3, RZ, 0x1f, RZ ;  /* 0x0000001fff037819 */ /* 0x006fe200000006ff */
[----:B------:R-:W-:Y:S01]  /*40f0*/  UIADD3 UR5, UPT, UPT, UR7, 0x150, URZ ;  /* 0x0000015007057890 */ /* 0x000fe2000fffe0ff */
[----:B------:R-:W-:Y:S02]  /*4100*/  PLOP3.LUT P0, PT, PT, PT, UP0, 0x80, 0x8 ;  /* 0x000000000008781c */ /* 0x000fe40003f0f008 */
[----:B------:R-:W1:Y:S02]  /*4110*/  SYNCS.PHASECHK.TRANS64.TRYWAIT P1, [UR7+0x150], R3 ;  /* 0x00015003ff0075a7 */ /* 0x000e640008021107 */
[----:B-1----:R-:W-:Y:S09]  /*4120*/  @!P1 BRA `(.L_x_85) ;  /* 0x0000006c00d09947 */ /* 0x002ff20003800000 */
.L_x_174:
[----:B------:R-:W-:Y:S01]  /*4130*/  @!UP0 UPRMT UR5, UR4, 0x654, UR5 ;  /* 0x0000065404058896 */ /* 0x000fe20008000005 */
[----:B------:R-:W-:Y:S02]  /*4140*/  UMOV UR8, 0xffff ;  /* 0x0000ffff00087882 */ /* 0x000fe40000000000 */
[----:B------:R-:W-:-:S06]  /*4150*/  UMOV UR4, 0x1 ;  /* 0x0000000100047882 */ /* 0x000fcc0000000000 */
[----:B------:R-:W-:Y:S01]  /*4160*/  @!P0 SYNCS.ARRIVE.TRANS64.RED.A1T0 RZ, [UR5], RZ ;  /* 0x000000ffffff89a7 */ /* 0x000fe20008100405 */
[----:B------:R-:W-:Y:S01]  /*4170*/  NOP ;  /* 0x0000000000007918 */ /* 0x000fe20000000000 */
[----:B-1----:R-:W1:Y:S01]  /*4180*/  LDS R0, [UR6+0x14] ;  /* 0x00001406ff007984 */ /* 0x002e620008000800 */
[----:B------:R-:W-:-:S04]  /*4190*/  ULOP3.LUT UR5, UR21, 0xffff, URZ, 0xc0, !UPT ;  /* 0x0000ffff15057892 */ /* 0x000fc8000f8ec0ff */
[----:B------:R-:W-:-:S04]  /*41a0*/  USHF.R.U32.HI UR5, URZ, 0x5, UR5 ;  /* 0x00000005ff057899 */ /* 0x000fc80008011605 */
[----:B------:R-:W-:Y:S02]  /*41b0*/  USHF.L.U32 UR8, UR8, UR5, URZ ;  /* 0x0000000508087299 */ /* 0x000fe400080006ff */
[----:B------:R-:W-:-:S04]  /*41c0*/  USHF.L.U32 UR4, UR4, UR5, URZ ;  /* 0x0000000504047299 */ /* 0x000fc800080006ff */
[----:B-1----:R-:W-:-:S04]  /*41d0*/  LOP3.LUT R0, R0, UR8, RZ, 0xc0, !PT ;  /* 0x0000000800007c12 */ /* 0x002fc8000f8ec0ff */
[----:B------:R-:W-:-:S13]  /*41e0*/  ISETP.NE.AND P0, PT, R0, UR8, PT ;  /* 0x0000000800007c0c */ /* 0x000fda000bf05270 */
[----:B------:R-:W-:Y:S05]  /*41f0*/  @P0 BRA `(.L_x_86) ;  /* 0x0000000000580947 */ /* 0x000fea0003800000 */
[----:B------:R-:W1:Y:S02]  /*4200*/  LDS R0, [UR6+0x18] ;  /* 0x00001806ff007984 */ /* 0x000e640008000800 */
[----:B-1----:R-:W-:-:S04]  /*4210*/  LOP3.LUT R0, R0, UR4, RZ, 0xc0, !PT ;  /* 0x0000000400007c12 */ /* 0x002fc8000f8ec0ff */
[----:B------:R-:W-:-:S13]  /*4220*/  ISETP.NE.AND P0, PT, R0, UR4, PT ;  /* 0x0000000400007c0c */ /* 0x000fda000bf05270 */
[----:B------:R-:W-:Y:S05]  /*4230*/  @P0 BRA `(.L_x_87) ;  /* 0x00000000003c0947 */ /* 0x000fea0003800000 */
[----:B------:R-:W1:Y:S01]  /*4240*/  S2R R2, SR_LANEID ;  /* 0x0000000000027919 */ /* 0x000e620000000000 */
[----:B------:R-:W-:Y:S01]  /*4250*/  ULOP3.LUT UR8, URZ, UR8, URZ, 0x33, !UPT ;  /* 0x00000008ff087292 */ /* 0x000fe2000f8e33ff */
[----:B------:R-:W-:Y:S01]  /*4260*/  LOP3.LUT R4, RZ, UR4, RZ, 0x33, !PT ;  /* 0x00000004ff047c12 */ /* 0x000fe2000f8e33ff */
[----:B------:R-:W-:Y:S02]  /*4270*/  VOTEU.ANY UR7, UPT, PT ;  /* 0x0000000000077886 */ /* 0x000fe400038e0100 */
[----:B------:R-:W-:Y:S01]  /*4280*/  UFLO.U32 UR7, UR7 ;  /* 0x00000007000772bd */ /* 0x000fe200080e0000 */
[----:B------:R-:W2:Y:S01]  /*4290*/  REDUX UR4, R4 ;  /* 0x00000000040473c4 */ /* 0x000ea20000000000 */
[----:B------:R-:W-:-:S06]  /*42a0*/  IMAD.U32 R0, RZ, RZ, UR8 ;  /* 0x00000008ff007e24 */ /* 0x000fcc000f8e00ff */
[----:B------:R3:W-:Y:S01]  /*42b0*/  UTCATOMSWS.AND URZ, UR8 ;  /* 0x0000000800ff79e3 */ /* 0x0007e20008000000 */
[----:B------:R-:W4:Y:S01]  /*42c0*/  REDUX UR5, R0 ;  /* 0x00000000000573c4 */ /* 0x000f220000000000 */
[----:B-1----:R-:W-:Y:S01]  /*42d0*/  ISETP.EQ.U32.AND P0, PT, R2, UR7, PT ;  /* 0x0000000702007c0c */ /* 0x002fe2000bf02070 */
[----:B--2---:R-:W-:Y:S01]  /*42e0*/  IMAD.U32 R2, RZ, RZ, UR4 ;  /* 0x00000004ff027e24 */ /* 0x004fe2000f8e00ff */
[----:B----4-:R-:W-:-:S11]  /*42f0*/  MOV R3, UR5 ;  /* 0x0000000500037c02 */ /* 0x010fd60008000f00 */
[----:B------:R3:W-:Y:S04]  /*4300*/  @P0 ATOMS.AND RZ, [UR6+0x14], R3 ;  /* 0x00001403ffff098c */ /* 0x0007e8000a800006 */
[----:B------:R3:W-:Y:S01]  /*4310*/  @P0 ATOMS.AND RZ, [UR6+0x18], R2 ;  /* 0x00001802ffff098c */ /* 0x0007e2000a800006 */
[----:B------:R-:W-:Y:S05]  /*4320*/  BRA `(.L_x_88) ;  /* 0x0000000000147947 */ /* 0x000fea0003800000 */
.L_x_87:
[----:B------:R-:W-:Y:S02]  /*4330*/  MOV R2, 0x4350 ;  /* 0x0000435000027802 */ /* 0x000fe40000000f00 */
[----:B-----5:R-:W-:Y:S05]  /*4340*/  CALL.REL.NOINC `($__internal_0_$__cuda_sm10x_tcgen05_guardrail_trap_col_being_dealloced_not_returned_by_alloc) ;  /* 0x0000007000707944 */ /* 0x020fea0003c00000 */
[----:B------:R-:W-:Y:S05]  /*4350*/  BRA `(.L_x_88) ;  /* 0x0000000000087947 */ /* 0x000fea0003800000 */
.L_x_86:
[----:B------:R-:W-:Y:S02]  /*4360*/  MOV R2, 0x4380 ;  /* 0x0000438000027802 */ /* 0x000fe40000000f00 */
[----:B-----5:R-:W-:Y:S05]  /*4370*/  CALL.REL.NOINC `($__internal_2_$__cuda_sm10x_tcgen05_guardrail_trap_unallocated_columns_being_dealloced) ;  /* 0x00000070007c7944 */ /* 0x020fea0003c00000 */
.L_x_88:
[----:B------:R-:W-:Y:S01]  /*4380*/  NOP ;  /* 0x0000000000007918 */ /* 0x000fe20000000000 */
[----:B---3--:R-:W-:Y:S05]  /*4390*/  EXIT ;  /* 0x000000000000794d */ /* 0x008fea0003800000 */
.L_x_59:
[----:B------:R-:W-:-:S09]  /*43a0*/  UISETP.NE.OR UP5, UPT, UR10, 0x3, UP5 ;  /* 0x000000030a00788c */ /* 0x000fd2000afa5670 */
[----:B------:R-:W-:Y:S05]  /*43b0*/  BRA.U UP5, `(.L_x_89) ;  /* 0x0000001105147547 */ /* 0x000fea000b800000 */
[----:B------:R-:W1:Y:S01]  /*43c0*/  LDC R0, c[0x0][0xb30] ;  /* 0x0002cc00ff007b82 */ /* 0x000e620000000800 */
[----:B------:R-:W2:Y:S01]  /*43d0*/  LDCU.64 UR8, c[0x0][0x888] ;  /* 0x00011100ff0877ac */ /* 0x000ea20008000a00 */
[----:B------:R-:W-:Y:S02]  /*43e0*/  HFMA2 R27, -RZ, RZ, 0, 0 ;  /* 0x00000000ff1b7431 */ /* 0x000fe400000001ff */
[----:B------:R-:W-:Y:S01]  /*43f0*/  IMAD.MOV.U32 R29, RZ, RZ, 0x1 ;  /* 0x00000001ff1d7424 */ /* 0x000fe200078e00ff */
[----:B------:R-:W-:Y:S01]  /*4400*/  MOV R25, 0x2000 ;  /* 0x0000200000197802 */ /* 0x000fe20000000f00 */
[----:B------:R-:W3:Y:S01]  /*4410*/  LDCU.64 UR4, c[0x0][0x890] ;  /* 0x00011200ff0477ac */ /* 0x000ee20008000a00 */
[----:B------:R-:W-:Y:S01]  /*4420*/  IMAD.MOV.U32 R28, RZ, RZ, RZ ;  /* 0x000000ffff1c7224 */ /* 0x000fe200078e00ff */
[----:B------:R-:W4:Y:S01]  /*4430*/  LDC R19, c[0x0][0x370] ;  /* 0x0000dc00ff137b82 */ /* 0x000f220000000800 */
[----:B------:R-:W-:Y:S01]  /*4440*/  UMOV UR7, 0x400 ;  /* 0x0000040000077882 */ /* 0x000fe20000000000 */
[----:B------:R-:W-:-:S02]  /*4450*/  UPLOP3.LUT UP1, UPT, UPT, UPT, UPT, 0x40, 0x4 ;  /* 0x000000000004789c */ /* 0x000fc40003f2e870 */
[----:B------:R-:W-:-:S04]  /*4460*/  ULEA UR7, UR37, UR7, 0x18 ;  /* 0x0000000725077291 */ /* 0x000fc8000f8ec0ff */
[----:B------:R-:W4:Y:S01]  /*4470*/  LDC R2, c[0x0][0xb0c] ;  /* 0x0002c300ff027b82 */ /* 0x000f220000000800 */
[----:B------:R-:W-:Y:S02]  /*4480*/  UIADD3 UR13, UPT, UPT, UR7, 0x98, URZ ;  /* 0x00000098070d7890 */ /* 0x000fe4000fffe0ff */
[----:B--2---:R-:W-:Y:S02]  /*4490*/  UISETP.NE.U32.AND UP2, UPT, UR8, URZ, UPT ;  /* 0x000000ff0800728c */ /* 0x004fe4000bf45070 */
[----:B------:R-:W-:Y:S02]  /*44a0*/  UIADD3 UR33, UPT, UPT, UR7, 0x80, URZ ;  /* 0x0000008007217890 */ /* 0x000fe4000fffe0ff */
[----:B---3--:R-:W-:Y:S01]  /*44b0*/  UISETP.NE.U32.AND UP3, UPT, UR4, URZ, UPT ;  /* 0x000000ff0400728c */ /* 0x008fe2000bf65070 */
[----:B------:R-:W2:Y:S01]  /*44c0*/  LDC R18, c[0x0][0xb20] ;  /* 0x0002c800ff127b82 */ /* 0x000ea20000000800 */
[----:B-1----:R-:W-:Y:S01]  /*44d0*/  ISETP.NE.AND P1, PT, R0, 0x1, PT ;  /* 0x000000010000780c */ /* 0x002fe20003f25270 */
[----:B------:R-:W-:-:S02]  /*44e0*/  UISETP.NE.AND.EX UP2, UPT, UR9, URZ, UPT, UP2 ;  /* 0x000000ff0900728c */ /* 0x000fc4000bf45320 */
[----:B------:R-:W-:Y:S02]  /*44f0*/  UIADD3 UR25, UPT, UPT, UR7, 0x88, URZ ;  /* 0x0000008807197890 */ /* 0x000fe4000fffe0ff */
[----:B------:R-:W-:Y:S02]  /*4500*/  UIADD3 UR17, UPT, UPT, UR7, 0x90, URZ ;  /* 0x0000009007117890 */ /* 0x000fe4000fffe0ff */
[----:B------:R-:W1:Y:S01]  /*4510*/  LDC.64 R30, c[0x0][0x348] ;  /* 0x0000d200ff1e7b82 */ /* 0x000e620000000a00 */
[----:B------:R-:W-:Y:S02]  /*4520*/  UPRMT UR13, UR37, 0x654, UR13 ;  /* 0x00000654250d7896 */ /* 0x000fe4000800000d */
[----:B------:R-:W-:-:S05]  /*4530*/  UISETP.NE.AND.EX UP3, UPT, UR5, URZ, UPT, UP3 ;  /* 0x000000ff0500728c */ /* 0x000fca000bf65330 */
[----:B------:R-:W3:Y:S08]  /*4540*/  LDC.64 R16, c[0x0][0xb10] ;  /* 0x0002c400ff107b82 */ /* 0x000ef00000000a00 */
[----:B------:R-:W1:Y:S08]  /*4550*/  LDC.64 R6, c[0x0][0xb18] ;  /* 0x0002c600ff067b82 */ /* 0x000e700000000a00 */
[----:B------:R-:W1:Y:S08]  /*4560*/  LDC.64 R4, c[0x0][0xb28] ;  /* 0x0002ca00ff047b82 */ /* 0x000e700000000a00 */
[----:B--2-4-:R-:W1:Y:S02]  /*4570*/  LDC R24, c[0x0][0x374] ;  /* 0x0000dd00ff187b82 */ /* 0x014e640000000800 */
.L_x_100:
[C---:B------:R-:W-:Y:S02]  /*4580*/  LEA R0, R28.reuse, UR7, 0x3 ;  /* 0x000000071c007c11 */ /* 0x040fe4000f8e18ff */
[----:B------:R-:W-:Y:S02]  /*4590*/  SHF.L.U32 R3, R27, 0x1f, RZ ;  /* 0x0000001f1b037819 */ /* 0x000fe400000006ff */
[----:B------:R-:W-:Y:S02]  /*45a0*/  LEA R20, R28, UR7, 0x4 ;  /* 0x000000071c147c11 */ /* 0x000fe4000f8e20ff */
[----:B--2---:R-:W2:Y:S02]  /*45b0*/  SYNCS.PHASECHK.TRANS64.TRYWAIT P0, [R0+URZ+0xd0], R3 ;  /* 0x0000d003000075a7 */ /* 0x004ea400080011ff */
[----:B--2---:R-:W-:Y:S05]  /*45c0*/  @!P0 BRA `(.L_x_90) ;  /* 0x0000006800c08947 */ /* 0x004fea0003800000 */
.L_x_175:
[----:B------:R-:W-:Y:S01]  /*45d0*/  ISETP.GE.AND P0, PT, R66, 0x1, PT ;  /* 0x000000014200780c */ /* 0x000fe20003f06270 */
[----:B------:R-:W4:Y:S01]  /*45e0*/  LDS.128 R20, [R20+0x160] ;  /* 0x0001600014147984 */ /* 0x000f220000000c00 */
[----:B--2---:R-:W-:Y:S01]  /*45f0*/  VIADD R0, R0, 0xe0 ;  /* 0x000000e000007836 */ /* 0x004fe20000000000 */
[----:B------:R-:W-:Y:S01]  /*4600*/  @!PT LDS RZ, [RZ] ;  /* 0x00000000fffff984 */ /* 0x000fe20000000800 */
[----:B------:R-:W-:Y:S01]  /*4610*/  @!PT LDS RZ, [RZ] ;  /* 0x00000000fffff984 */ /* 0x000fe20000000800 */
[----:B------:R-:W-:Y:S01]  /*4620*/  @!PT LDS RZ, [RZ] ;  /* 0x00000000fffff984 */ /* 0x000fe20000000800 */
[----:B------:R-:W-:Y:S01]  /*4630*/  @!PT LDS RZ, [RZ] ;  /* 0x00000000fffff984 */ /* 0x000fe20000000800 */
[----:B------:R2:W-:Y:S06]  /*4640*/  MEMBAR.ALL.CTA ;  /* 0x0000000000007992 */ /* 0x0005ec0000008000 */
[----:B--2---:R-:W2:Y:S01]  /*4650*/  FENCE.VIEW.ASYNC.S ;  /* 0x00000000000073c6 */ /* 0x004ea20000000000 */
[----:B------:R-:W-:Y:S04]  /*4660*/  PRMT R0, RZ, 0x654, R0 ;  /* 0x00000654ff007816 */ /* 0x000fe80000000000 */
[----:B--2---:R2:W-:Y:S01]  /*4670*/  SYNCS.ARRIVE.TRANS64.RED.A1T0 RZ, [R0+URZ], RZ ;  /* 0x000000ff00ff79a7 */ /* 0x0045e200081004ff */
[----:B----4-:R-:W-:Y:S11]  /*4680*/  LOP3.LUT P3, RZ, R22, 0x1, RZ, 0xc0, !PT ;  /* 0x0000000116ff7812 */ /* 0x010ff6000786c0ff */
[----:B------:R-:W-:Y:S02]  /*4690*/  @!UPT UIADD3 URZ, UPT, UPT, URZ, URZ, URZ ;  /* 0x000000fffffff290 */ /* 0x000fe4000fffe0ff */
[----:B------:R-:W-:Y:S02]  /*46a0*/  @P3 MOV R13, R20 ;  /* 0x00000014000d3202 */ /* 0x000fe40000000f00 */
[----:B------:R-:W-:Y:S01]  /*46b0*/  @P3 LOP3.LUT R8, R21, 0xffff, RZ, 0xc0, !PT ;  /* 0x0000ffff15083812 */ /* 0x000fe200078ec0ff */
[----:B--2---:R-:W-:Y:S06]  /*46c0*/  @!P0 BRA `(.L_x_91) ;  /* 0x0000000000a48947 */ /* 0x004fec0003800000 */
[----:B-1----:R-:W-:Y:S01]  /*46d0*/  IMAD.HI.U32 R33, R24, R7, RZ ;  /* 0x0000000718217227 */ /* 0x002fe200078e00ff */
[----:B------:R-:W-:Y:S02]  /*46e0*/  ISETP.NE.AND P0, PT, R6, 0x1, PT ;  /* 0x000000010600780c */ /* 0x000fe40003f05270 */
[----:B------:R-:W-:Y:S01]  /*46f0*/  ISETP.NE.AND P2, PT, R66, 0x1, PT ;  /* 0x000000014200780c */ /* 0x000fe20003f45270 */
[----:B---3--:R-:W-:Y:S01]  /*4700*/  IMAD.HI.U32 R32, R19, R16, RZ ;  /* 0x0000001013207227 */ /* 0x008fe200078e00ff */
[----:B------:R-:W-:Y:S02]  /*4710*/  SHF.R.U32.HI R33, RZ, R18, R33 ;  /* 0x00000012ff217219 */ /* 0x000fe40000011621 */
[----:B------:R-:W-:Y:S01]  /*4720*/  ISETP.NE.AND P4, PT, R2, 0x1, PT ;  /* 0x000000010200780c */ /* 0x000fe20003f85270 */
[----:B------:R-:W-:Y:S01]  /*4730*/  IMAD.HI.U32 R34, R13, R16, RZ ;  /* 0x000000100d227227 */ /* 0x000fe200078e00ff */
[----:B------:R-:W-:Y:S02]  /*4740*/  SHF.R.U32.HI R32, RZ, R17, R32 ;  /* 0x00000011ff207219 */ /* 0x000fe40000011620 */
[----:B------:R-:W-:Y:S01]  /*4750*/  SEL R3, R24, R33, !P0 ;  /* 0x0000002118037207 */ /* 0x000fe20004000000 */
[C---:B------:R-:W-:Y:S01]  /*4760*/  IMAD.HI.U32 R33, R8.reuse, R7, RZ ;  /* 0x0000000708217227 */ /* 0x040fe200078e00ff */
[----:B------:R-:W-:Y:S02]  /*4770*/  SEL R11, R19, R32, !P4 ;  /* 0x00000020130b7207 */ /* 0x000fe40006000000 */
[----:B------:R-:W-:Y:S01]  /*4780*/  SHF.R.U32.HI R34, RZ, R17, R34 ;  /* 0x00000011ff227219 */ /* 0x000fe20000011622 */
[----:B------:R-:W-:Y:S01]  /*4790*/  IMAD.HI.U32 R36, R3, R4, RZ ;  /* 0x0000000403247227 */ /* 0x000fe200078e00ff */
[----:B------:R-:W-:Y:S03]  /*47a0*/  SHF.R.U32.HI R33, RZ, R18, R33 ;  /* 0x00000012ff217219 */ /* 0x000fe60000011621 */
[----:B------:R-:W-:Y:S01]  /*47b0*/  IMAD.HI.U32 R32, R11, R4, RZ ;  /* 0x000000040b207227 */ /* 0x000fe200078e00ff */
[----:B------:R-:W-:Y:S02]  /*47c0*/  @P2 SHF.R.U32.HI R3, RZ, R5, R36 ;  /* 0x00000005ff032219 */ /* 0x000fe40000011624 */
[----:B------:R-:W-:Y:S02]  /*47d0*/  SEL R9, R8, R33, !P0 ;  /* 0x0000002108097207 */ /* 0x000fe40004000000 */
[----:B------:R-:W-:Y:S01]  /*47e0*/  @P2 SHF.R.U32.HI R11, RZ, R5, R32 ;  /* 0x00000005ff0b2219 */ /* 0x000fe20000011620 */
[C---:B------:R-:W-:Y:S01]  /*47f0*/  IMAD R10, R66.reuse, R3, RZ ;  /* 0x00000003420a7224 */ /* 0x040fe200078e02ff */
[----:B------:R-:W-:Y:S01]  /*4800*/  SEL R3, R13, R34, !P4 ;  /* 0x000000220d037207 */ /* 0x000fe20006000000 */
[C---:B------:R-:W-:Y:S03]  /*4810*/  IMAD.HI.U32 R14, R9.reuse, R4, RZ ;  /* 0x00000004090e7227 */ /* 0x040fe600078e00ff */
[----:B------:R-:W-:Y:S01]  /*4820*/  ISETP.GE.AND P0, PT, R9, R10, PT ;  /* 0x0000000a0900720c */ /* 0x000fe20003f06270 */
[C---:B------:R-:W-:Y:S01]  /*4830*/  IMAD R12, R66.reuse, R11, RZ ;  /* 0x0000000b420c7224 */ /* 0x040fe200078e02ff */
[-C--:B------:R-:W-:Y:S04]  /*4840*/  SHF.R.U32.HI R14, RZ, R5.reuse, R14 ;  /* 0x00000005ff0e7219 */ /* 0x080fe8000001160e */
[----:B------:R-:W-:Y:S02]  /*4850*/  ISETP.GE.OR P0, PT, R3, R12, P0 ;  /* 0x0000000c0300720c */ /* 0x000fe40000706670 */
[----:B------:R-:W-:Y:S05]  /*4860*/  SEL R15, R9, R14, !P2 ;  /* 0x0000000e090f7207 */ /* 0x000fea0005000000 */
[----:B------:R-:W-:Y:S04]  /*4870*/  IMAD.MOV R14, RZ, RZ, -R15 ;  /* 0x000000ffff0e7224 */ /* 0x000fe800078e0a0f */
[----:B------:R-:W-:Y:S02]  /*4880*/  IMAD R14, R66, R14, R9 ;  /* 0x0000000e420e7224 */ /* 0x000fe400078e0209 */
[C---:B------:R-:W-:Y:S05]  /*4890*/  @!P0 IMAD.HI.U32 R10, R3.reuse, R4, RZ ;  /* 0x00000004030a8227 */ /* 0x040fea00078e00ff */
[----:B------:R-:W-:Y:S04]  /*48a0*/  @!P0 SHF.R.U32.HI R10, RZ, R5, R10 ;  /* 0x00000005ff0a8219 */ /* 0x000fe8000001160a */
[----:B------:R-:W-:Y:S01]  /*48b0*/  @!P0 SEL R0, R3, R10, !P2 ;  /* 0x0000000a03008207 */ /* 0x000fe20005000000 */
[----:B------:R-:W-:Y:S03]  /*48c0*/  IMAD.MOV R10, RZ, RZ, -R3 ;  /* 0x000000ffff0a7224 */ /* 0x000fe600078e0a03 */
[----:B------:R-:W-:Y:S01]  /*48d0*/  @!P0 IADD3 R15, PT, PT, R15, -R0, RZ ;  /* 0x800000000f0f8210 */ /* 0x000fe20007ffe0ff */
[----:B------:R-:W-:Y:S01]  /*48e0*/  @!P0 IMAD R0, R11, R14, R0 ;  /* 0x0000000e0b008224 */ /* 0x000fe200078e0200 */
[----:B------:R-:W-:Y:S01]  /*48f0*/  IADD3 R11, PT, PT, -R9, RZ, RZ ;  /* 0x000000ff090b7210 */ /* 0x000fe20007ffe1ff */
[----:B------:R-:W-:Y:S02]  /*4900*/  IMAD R13, R2, R10, R13 ;  /* 0x0000000a020d7224 */ /* 0x000fe400078e020d */
[----:B------:R-:W-:Y:S02]  /*4910*/  @!P0 IMAD R9, R15, R66, R3 ;  /* 0x000000420f098224 */ /* 0x000fe400078e0203 */
[----:B------:R-:W-:Y:S02]  /*4920*/  @!P0 IMAD.MOV.U32 R3, RZ, RZ, R0 ;  /* 0x000000ffff038224 */ /* 0x000fe400078e0000 */
[----:B------:R-:W-:Y:S02]  /*4930*/  IMAD R8, R6, R11, R8 ;  /* 0x0000000b06087224 */ /* 0x000fe400078e0208 */
[----:B------:R-:W-:Y:S02]  /*4940*/  IMAD R13, R3, R2, R13 ;  /* 0x00000002030d7224 */ /* 0x000fe400078e020d */
[----:B------:R-:W-:Y:S02]  /*4950*/  IMAD R8, R9, R6, R8 ;  /* 0x0000000609087224 */ /* 0x000fe400078e0208 */
.L_x_91:
[----:B------:R-:W-:Y:S05]  /*4960*/  BRA.U UP1, `(.L_x_92) ;  /* 0x0000000101107547 */ /* 0x000fea000b800000 */
[----:B------:R-:W-:Y:S04]  /*4970*/  MOV R0, UR6 ;  /* 0x0000000600007c02 */ /* 0x000fe80008000f00 */
[----:B------:R-:W-:Y:S04]  /*4980*/  SHF.L.U32 R3, R0, 0x1f, RZ ;  /* 0x0000001f00037819 */ /* 0x000fe800000006ff */
[----:B------:R-:W2:Y:S02]  /*4990*/  SYNCS.PHASECHK.TRANS64.TRYWAIT P0, [UR7+0xc8], R3 ;  /* 0x0000c803ff0075a7 */ /* 0x000ea40008001107 */
[----:B--2---:R-:W-:Y:S05]  /*49a0*/  @!P0 BRA `(.L_x_93) ;  /* 0x0000006400dc8947 */ /* 0x004fea0003800000 */
.L_x_92:
[----:B------:R-:W-:Y:S02]  /*49b0*/  R2UR UR35, R113 ;  /* 0x00000000712372ca */ /* 0x000fe400000e0000 */
[----:B------:R-:W-:Y:S02]  /*49c0*/  R2UR UR34, R114 ;  /* 0x00000000722272ca */ /* 0x000fe400000e0000 */
[----:B------:R-:W-:Y:S02]  /*49d0*/  ISETP.NE.U32.AND P2, PT, RZ, UR4, PT ;  /* 0x00000004ff007c0c */ /* 0x000fe4000bf45070 */
[----:B------:R-:W-:Y:S02]  /*49e0*/  SHF.L.U32 R12, R29, 0x1f, RZ ;  /* 0x0000001f1d0c7819 */ /* 0x000fe400000006ff */
[----:B------:R-:W-:Y:S05]  /*49f0*/  ISETP.NE.AND.EX P2, PT, RZ, UR5, PT, P2 ;  /* 0x00000005ff007c0c */ /* 0x000fea000bf45320 */
[----:B------:R-:W-:Y:S02]  /*4a00*/  USHF.L.U32 UR35, UR35, 0x7, URZ ;  /* 0x0000000723237899 */ /* 0x000fe400080006ff */
[----:B------:R-:W-:Y:S01]  /*4a10*/  USHF.L.U32 UR34, UR34, 0x7, URZ ;  /* 0x0000000722227899 */ /* 0x000fe200080006ff */
[----:B------:R-:W-:Y:S11]  /*4a20*/  BRA.U !UP3, `(.L_x_94) ;  /* 0x000000010b347547 */ /* 0x000ff6000b800000 */
[----:B------:R-:W-:Y:S01]  /*4a30*/  UPLOP3.LUT UP0, UPT, UPT, UPT, UP2, 0x80, 0x8 ;  /* 0x000000000008789c */ /* 0x000fe20003f0f020 */
[----:B--2---:R-:W-:Y:S02]  /*4a40*/  HFMA2 R0, -RZ, RZ, 0, 5.9604644775390625e-08 ;  /* 0x00000001ff007431 */ /* 0x004fe400000001ff */
[----:B------:R-:W-:Y:S03]  /*4a50*/  IMAD.MOV.U32 R110, RZ, RZ, 0x1 ;  /* 0x00000001ff6e7424 */ /* 0x000fe600078e00ff */
[----:B------:R-:W-:Y:S05]  /*4a60*/  PLOP3.LUT P0, PT, PT, PT, UP0, 0x80, 0x8 ;  /* 0x000000000008781c */ /* 0x000fea0003f0f008 */
[----:B------:R-:W2:Y:S01]  /*4a70*/  @UP0 LDCU.64 UR10, c[0x0][0x888] ;  /* 0x00011100ff0a07ac */ /* 0x000ea20008000a00 */
[----:B------:R-:W-:Y:S07]  /*4a80*/  @UP0 UIMAD UR8, UR36, UR4, URZ ;  /* 0x00000004240802a4 */ /* 0x000fee000f8e02ff */
[----:B------:R-:W-:Y:S01]  /*4a90*/  @!P0 PRMT R110, R0, 0x7610, R110 ;  /* 0x00007610006e8816 */ /* 0x000fe2000000006e */
[----:B--2---:R-:W-:Y:S03]  /*4aa0*/  @UP0 UIMAD.WIDE UR10, UR8, 0x4, UR10 ;  /* 0x00000004080a08a5 */ /* 0x004fe6000f8e020a */
[----:B------:R-:W2:Y:S03]  /*4ab0*/  @!UP0 LDCU UR8, c[0x0][0x880] ;  /* 0x00011000ff0887ac */ /* 0x000ea60008000800 */
[----:B------:R-:W-:Y:S01]  /*4ac0*/  IMAD.U32 R10, RZ, RZ, UR10 ;  /* 0x0000000aff0a7e24 */ /* 0x000fe2000f8e00ff */
[----:B------:R-:W-:Y:S05]  /*4ad0*/  MOV R11, UR11 ;  /* 0x0000000b000b7c02 */ /* 0x000fea0008000f00 */
[----:B-----5:R4:W5:Y:S02]  /*4ae0*/  @P0 LDG.E R83, desc[UR38][R10.64] ;  /* 0x000000260a530981 */ /* 0x020964000c1e1900 */
[----:B--2-4-:R-:W-:Y:S07]  /*4af0*/  @!P0 IMAD.U32 R83, RZ, RZ, UR8 ;  /* 0x00000008ff538e24 */ /* 0x014fee000f8e00ff */
.L_x_94:
[----:B-----5:R-:W-:Y:S01]  /*4b00*/  @!P2 FSETP.EQ.AND P0, PT, R83, RZ, PT ;  /* 0x000000ff5300a20b */ /* 0x020fe20003f02000 */
[----:B------:R-:W-:Y:S01]  /*4b10*/  @!UPT UIADD3 URZ, UPT, UPT, URZ, URZ, URZ ;  /* 0x000000fffffff290 */ /* 0x000fe2000fffe0ff */
[----:B------:R-:W-:Y:S11]  /*4b20*/  @!P2 BRA `(.L_x_95) ;  /* 0x000000000014a947 */ /* 0x000ff60003800000 */
[----:B------:R-:W-:Y:S02]  /*4b30*/  LOP3.LUT P2, RZ, R110, 0xff, RZ, 0xc0, !PT ;  /* 0x000000ff6eff7812 */ /* 0x000fe4000784c0ff */
[----:B------:R-:W-:Y:S04]  /*4b40*/  PLOP3.LUT P0, PT, PT, PT, UP0, 0x80, 0x8 ;  /* 0x000000000008781c */ /* 0x000fe80003f0f008 */
[----:B------:R-:W-:Y:S07]  /*4b50*/  PLOP3.LUT P0, PT, P0, PT, PT, 0x8, 0x80 ;  /* 0x000000000080781c */ /* 0x000fee000070e170 */
[----:B------:R-:W-:Y:S11]  /*4b60*/  @P2 FSETP.EQ.AND P0, PT, R83, RZ, PT ;  /* 0x000000ff5300220b */ /* 0x000ff60003f02000 */
[----:B------:R-:W-:Y:S02]  /*4b70*/  @!UPT UIADD3 URZ, UPT, UPT, URZ, URZ, URZ ;  /* 0x000000fffffff290 */ /* 0x000fe4000fffe0ff */
.L_x_95:
[----:B------:R-:W4:Y:S01]  /*4b80*/  SYNCS.PHASECHK.TRANS64.TRYWAIT P2, [UR7+0xa0], R12 ;  /* 0x0000a00cff0075a7 */ /* 0x000f220008041107 */
[----:B------:R-:W-:Y:S04]  /*4b90*/  ELECT P4, URZ, PT ;  /* 0x0000000000ff782f */ /* 0x000fe80003880000 */
[----:B------:R-:W-:Y:S11]  /*4ba0*/  PLOP3.LUT P4, PT, P0, P4, PT, 0xf2, 0x2f ;  /* 0x00000000002f781c */ /* 0x000ff60000789e72 */
[----:B------:R-:W-:Y:S02]  /*4bb0*/  @!UPT UIADD3 URZ, UPT, UPT, URZ, URZ, URZ ;  /* 0x000000fffffff290 */ /* 0x000fe4000fffe0ff */
[----:B-1----:R-:W-:Y:S05]  /*4bc0*/  @!P4 IADD3 R9, P0, PT, R30, 0x580, RZ ;  /* 0x000005801e09c810 */ /* 0x002fea0007f1e0ff */
[----:B--2---:R-:W-:Y:S01]  /*4bd0*/  @!P4 IMAD.X R0, RZ, RZ, R31, P0 ;  /* 0x000000ffff00c224 */ /* 0x004fe200000e061f */
[----:B----4-:R-:W-:Y:S07]  /*4be0*/  @!P2 BRA `(.L_x_96) ;  /* 0x000000640064a947 */ /* 0x010fee0003800000 */
.L_x_178:
[----:B------:R-:W-:Y:S01]  /*4bf0*/  @!P4 R2UR UR8, R0 ;  /* 0x000000000008c2ca */ /* 0x000fe200000e0000 */
[----:B------:R-:W-:Y:S01]  /*4c00*/  VOTEU.ALL UP1, P4 ;  /* 0x0000000000ff7886 */ /* 0x000fe20002020000 */
[----:B------:R-:W-:Y:S01]  /*4c10*/  @!P4 R2UR UR9, R9 ;  /* 0x000000000909c2ca */ /* 0x000fe200000e0000 */
[----:B------:R-:W-:Y:S01]  /*4c20*/  @!P4 IMAD.MOV.U32 R0, RZ, RZ, 0x2000 ;  /* 0x00002000ff00c424 */ /* 0x000fe200078e00ff */
[----:B------:R-:W-:Y:S01]  /*4c30*/  UMOV UR10, 0x0 ;  /* 0x00000000000a7882 */ /* 0x000fe20000000000 */
[----:B------:R-:W-:Y:S01]  /*4c40*/  UMOV UR11, 0x10000000 ;  /* 0x10000000000b7882 */ /* 0x000fe20000000000 */
[----:B------:R-:W-:Y:S01]  /*4c50*/  @!UP1 UIADD3 UR32, UPT, UPT, UR7, 0x200, URZ ;  /* 0x0000020007209890 */ /* 0x000fe2000fffe0ff */
[----:B------:R-:W-:Y:S01]  /*4c60*/  @!P4 IADD3 R9, P0, PT, R30, 0x580, RZ ;  /* 0x000005801e09c810 */ /* 0x000fe20007f1e0ff */
[----:B------:R-:W-:Y:S05]  /*4c70*/  VOTEU.ALL UP1, P4 ;  /* 0x0000000000ff7886 */ /* 0x000fea0002020000 */
[----:B------:R-:W-:Y:S01]  /*4c80*/  IMAD.U32 R11, RZ, RZ, UR8 ;  /* 0x00000008ff0b7e24 */ /* 0x000fe2000f8e00ff */
[----:B------:R-:W-:Y:S01]  /*4c90*/  UPRMT UR8, UR37, 0x654, UR33 ;  /* 0x0000065425087896 */ /* 0x000fe20008000021 */
[----:B------:R-:W-:Y:S03]  /*4ca0*/  IMAD.U32 R10, RZ, RZ, UR9 ;  /* 0x00000009ff0a7e24 */ /* 0x000fe6000f8e00ff */
[----:B------:R-:W-:Y:S02]  /*4cb0*/  @!P4 R2UR UR15, R11 ;  /* 0x000000000b0fc2ca */ /* 0x000fe400000e0000 */
[----:B------:R-:W-:Y:S11]  /*4cc0*/  @!P4 R2UR UR14, R10 ;  /* 0x000000000a0ec2ca */ /* 0x000ff600000e0000 */
[----:B------:R-:W-:Y:S02]  /*4cd0*/  @!UPT UIADD3 URZ, UPT, UPT, URZ, URZ, URZ ;  /* 0x000000fffffff290 */ /* 0x000fe4000fffe0ff */
[----:B------:R2:W-:Y:S01]  /*4ce0*/  @!UP1 UTMALDG.3D [UR32], [UR14], desc[UR10] ;  /* 0x00000a200e0095b4 */ /* 0x0005e20008011000 */
[----:B------:R4:W-:Y:S01]  /*4cf0*/  @!P4 SYNCS.ARRIVE.TRANS64.RED.A0TR RZ, [UR7+0x80], R0 ;  /* 0x00008000ffffc9a7 */ /* 0x0009e20008300407 */
[----:B------:R-:W-:Y:S01]  /*4d00*/  SYNCS.ARRIVE.TRANS64.RED.A1T0 RZ, [UR8], RZ ;  /* 0x000000ffffff79a7 */ /* 0x000fe20008100408 */
[----:B----4-:R-:W-:Y:S01]  /*4d10*/  @!P4 IMAD.X R0, RZ, RZ, R31, P0 ;  /* 0x000000ffff00c224 */ /* 0x010fe200000e061f */
[----:B------:R-:W4:Y:S02]  /*4d20*/  SYNCS.PHASECHK.TRANS64.TRYWAIT P2, [UR7+0xa8], R12 ;  /* 0x0000a80cff0075a7 */ /* 0x000f240008041107 */
[----:B--2-4-:R-:W-:Y:S05]  /*4d30*/  @!P2 BRA `(.L_x_97) ;  /* 0x000000640028a947 */ /* 0x014fea0003800000 */
.L_x_180:
        /* <DEDUP_REMOVED lines=8> */
[----:B------:R-:W-:Y:S01]  /*4dc0*/  @!UP1 UIADD3 UR24, UPT, UPT, UR7, 0x2200, URZ ;  /* 0x0000220007189890 */ /* 0x000fe2000fffe0ff */
[----:B------:R-:W-:Y:S01]  /*4dd0*/  VOTEU.ALL UP1, P4 ;  /* 0x0000000000ff7886 */ /* 0x000fe20002020000 */
[----:B------:R-:W-:Y:S01]  /*4de0*/  UMOV UR27, UR35 ;  /* 0x00000023001b7c82 */ /* 0x000fe20008000000 */
[----:B------:R-:W-:Y:S02]  /*4df0*/  UMOV UR28, UR36 ;  /* 0x00000024001c7c82 */ /* 0x000fe40008000000 */
[----:B------:R-:W-:Y:S01]  /*4e00*/  IMAD.U32 R11, RZ, RZ, UR8 ;  /* 0x00000008ff0b7e24 */ /* 0x000fe2000f8e00ff */
[----:B------:R-:W-:Y:S01]  /*4e10*/  UPRMT UR8, UR37, 0x654, UR25 ;  /* 0x0000065425087896 */ /* 0x000fe20008000019 */
[----:B------:R-:W-:Y:S02]  /*4e20*/  IMAD.U32 R10, RZ, RZ, UR9 ;  /* 0x00000009ff0a7e24 */ /* 0x000fe4000f8e00ff */
[----:B------:R-:W-:Y:S01]  /*4e30*/  @!P4 IMAD.X R32, RZ, RZ, R31, P0 ;  /* 0x000000ffff20c224 */ /* 0x000fe200000e061f */
[----:B------:R-:W-:Y:S02]  /*4e40*/  @!P4 R2UR UR15, R11 ;  /* 0x000000000b0fc2ca */ /* 0x000fe400000e0000 */
[----:B------:R-:W-:Y:S11]  /*4e50*/  @!P4 R2UR UR14, R10 ;  /* 0x000000000a0ec2ca */ /* 0x000ff600000e0000 */
[----:B------:R-:W-:Y:S02]  /*4e60*/  @!UPT UIADD3 URZ, UPT, UPT, URZ, URZ, URZ ;  /* 0x000000fffffff290 */ /* 0x000fe4000fffe0ff */
[----:B------:R2:W-:Y:S01]  /*4e70*/  @!UP1 UTMALDG.3D [UR24], [UR14], desc[UR10] ;  /* 0x00000a180e0095b4 */ /* 0x0005e20008011000 */
[----:B------:R2:W-:Y:S01]  /*4e80*/  @!P4 SYNCS.ARRIVE.TRANS64.RED.A0TR RZ, [UR7+0x88], R0 ;  /* 0x00008800ffffc9a7 */ /* 0x0005e20008300407 */
[----:B------:R-:W-:Y:S01]  /*4e90*/  SYNCS.ARRIVE.TRANS64.RED.A1T0 RZ, [UR8], RZ ;  /* 0x000000ffffff79a7 */ /* 0x000fe20008100408 */
[----:B------:R-:W4:Y:S02]  /*4ea0*/  SYNCS.PHASECHK.TRANS64.TRYWAIT P2, [UR7+0xb0], R12 ;  /* 0x0000b00cff0075a7 */ /* 0x000f240008041107 */
[----:B--2-4-:R-:W-:Y:S05]  /*4eb0*/  @!P2 BRA `(.L_x_98) ;  /* 0x0000006000e0a947 */ /* 0x014fea0003800000 */
.L_x_182:
[----:B------:R-:W2:Y:S01]  /*4ec0*/  LDC.64 R14, c[0x0][0xb10] ;  /* 0x0002c400ff0e7b82 */ /* 0x000ea20000000a00 */
[----:B------:R-:W-:Y:S01]  /*4ed0*/  @!P4 R2UR UR8, R32 ;  /* 0x000000002008c2ca */ /* 0x000fe200000e0000 */
[----:B------:R-:W-:Y:S01]  /*4ee0*/  VOTEU.ALL UP1, P4 ;  /* 0x0000000000ff7886 */ /* 0x000fe20002020000 */
[----:B------:R-:W-:Y:S01]  /*4ef0*/  @!P4 R2UR UR9, R33 ;  /* 0x000000002109c2ca */ /* 0x000fe200000e0000 */
[----:B------:R-:W-:Y:S01]  /*4f00*/  UMOV UR10, 0x0 ;  /* 0x00000000000a7882 */ /* 0x000fe20000000000 */
[----:B------:R-:W-:Y:S03]  /*4f10*/  UMOV UR11, 0x10000000 ;  /* 0x10000000000b7882 */ /* 0x000fe60000000000 */
[----:B------:R-:W4:Y:S01]  /*4f20*/  LDC.64 R10, c[0x0][0xb18] ;  /* 0x0002c600ff0a7b82 */ /* 0x000f220000000a00 */
[----:B------:R-:W-:Y:S01]  /*4f30*/  @!UP1 UIADD3 UR18, UPT, UPT, UR34, 0x40, URZ ;  /* 0x0000004022129890 */ /* 0x000fe2000fffe0ff */
[----:B------:R-:W-:Y:S01]  /*4f40*/  @P3 SHF.R.U32.HI R26, RZ, 0x10, R21 ;  /* 0x00000010ff1a3819 */ /* 0x000fe20000011615 */
[----:B------:R-:W-:Y:S01]  /*4f50*/  @!UP1 UIADD3 UR16, UPT, UPT, UR7, 0x4200, URZ ;  /* 0x0000420007109890 */ /* 0x000fe2000fffe0ff */
[----:B------:R-:W-:Y:S01]  /*4f60*/  VIADD R28, R28, 0x1 ;  /* 0x000000011c1c7836 */ /* 0x000fe20000000000 */
[----:B------:R-:W-:Y:S03]  /*4f70*/  VOTEU.ALL UP1, P4 ;  /* 0x0000000000ff7886 */ /* 0x000fe60002020000 */
[----:B------:R-:W5:Y:S01]  /*4f80*/  @!P1 LDC R0, c[0x0][0xb20] ;  /* 0x0002c800ff009b82 */ /* 0x000f620000000800 */
[----:B------:R-:W-:Y:S01]  /*4f90*/  UMOV UR19, UR35 ;  /* 0x0000002300137c82 */ /* 0x000fe20008000000 */
[----:B------:R-:W-:Y:S01]  /*4fa0*/  IMAD.U32 R33, RZ, RZ, UR8 ;  /* 0x00000008ff217e24 */ /* 0x000fe2000f8e00ff */
[----:B------:R-:W-:Y:S05]  /*4fb0*/  UMOV UR20, UR36 ;  /* 0x0000002400147c82 */ /* 0x000fea0008000000 */
[----:B-1----:R-:W1:Y:S01]  /*4fc0*/  @!P1 LDC R3, c[0x0][0xb0c] ;  /* 0x0002c300ff039b82 */ /* 0x002e620000000800 */
[----:B------:R-:W-:Y:S01]  /*4fd0*/  IMAD.U32 R32, RZ, RZ, UR9 ;  /* 0x00000009ff207e24 */ /* 0x000fe2000f8e00ff */
[----:B------:R-:W-:Y:S01]  /*4fe0*/  UPRMT UR8, UR37, 0x654, UR17 ;  /* 0x0000065425087896 */ /* 0x000fe20008000011 */
[----:B------:R-:W-:Y:S03]  /*4ff0*/  @!P4 R2UR UR15, R33 ;  /* 0x00000000210fc2ca */ /* 0x000fe600000e0000 */
[----:B------:R-:W-:Y:S01]  /*5000*/  @!P4 R2UR UR14, R32 ;  /* 0x00000000200ec2ca */ /* 0x000fe200000e0000 */
[----:B------:R-:W-:Y:S11]  /*5010*/  @!P4 IMAD.MOV.U32 R32, RZ, RZ, 0x2000 ;  /* 0x00002000ff20c424 */ /* 0x000ff600078e00ff */
[----:B------:R-:W-:Y:S01]  /*5020*/  @!UPT UIADD3 URZ, UPT, UPT, URZ, URZ, URZ ;  /* 0x000000fffffff290 */ /* 0x000fe2000fffe0ff */
[----:B------:R1:W-:Y:S01]  /*5030*/  @!UP1 UTMALDG.3D [UR16], [UR14], desc[UR10] ;  /* 0x00000a100e0095b4 */ /* 0x0003e20008011000 */
[----:B------:R1:W-:Y:S02]  /*5040*/  @!P4 SYNCS.ARRIVE.TRANS64.RED.A0TR RZ, [UR7+0x90], R32 ;  /* 0x00009020ffffc9a7 */ /* 0x0003e40008300407 */
[----:B-1----:R-:W-:Y:S01]  /*5050*/  @!P1 ISETP.NE.AND P2, PT, R3, 0x1, PT ;  /* 0x000000010300980c */ /* 0x002fe20003f45270 */
[C---:B--2---:R-:W-:Y:S01]  /*5060*/  @!P1 IMAD.HI.U32 R14, R13.reuse, R14, RZ ;  /* 0x0000000e0d0e9227 */ /* 0x044fe200078e00ff */
[----:B----4-:R-:W-:Y:S03]  /*5070*/  @!P1 ISETP.NE.AND P0, PT, R10, 0x1, PT ;  /* 0x000000010a00980c */ /* 0x010fe60003f05270 */
[C---:B------:R-:W-:Y:S01]  /*5080*/  @!P1 IMAD.HI.U32 R11, R8.reuse, R11, RZ ;  /* 0x0000000b080b9227 */ /* 0x040fe200078e00ff */
[----:B------:R-:W-:Y:S04]  /*5090*/  @!P1 SHF.R.U32.HI R14, RZ, R15, R14 ;  /* 0x0000000fff0e9219 */ /* 0x000fe8000001160e */
[----:B-----5:R-:W-:Y:S01]  /*50a0*/  @!P1 SHF.R.U32.HI R9, RZ, R0, R11 ;  /* 0x00000000ff099219 */ /* 0x020fe2000001160b */
[----:B------:R-:W-:Y:S01]  /*50b0*/  SYNCS.ARRIVE.TRANS64.RED.A1T0 RZ, [UR8], RZ ;  /* 0x000000ffffff79a7 */ /* 0x000fe20008100408 */
[----:B------:R-:W-:Y:S02]  /*50c0*/  @!P1 SEL R14, R13, R14, !P2 ;  /* 0x0000000e0d0e9207 */ /* 0x000fe40005000000 */
[----:B------:R-:W-:Y:S01]  /*50d0*/  @!P1 SEL R9, R8, R9, !P0 ;  /* 0x0000000908099207 */ /* 0x000fe20004000000 */
[----:B------:R-:W1:Y:S04]  /*50e0*/  SYNCS.PHASECHK.TRANS64.TRYWAIT P5, [UR7+0xb8], R12 ;  /* 0x0000b80cff0075a7 */ /* 0x000e6800080a1107 */
[----:B------:R-:W-:Y:S02]  /*50f0*/  @!P1 IMAD.IADD R0, R9, 0x1, -R14 ;  /* 0x0000000109009824 */ /* 0x000fe400078e0a0e */
[----:B------:R-:W-:Y:S02]  /*5100*/  @!P1 IMAD.IADD R9, R14, 0x1, -R9 ;  /* 0x000000010e099824 */ /* 0x000fe400078e0a09 */
[----:B------:R-:W-:Y:S02]  /*5110*/  @!P1 IMAD R13, R0, R3, R13 ;  /* 0x00000003000d9224 */ /* 0x000fe400078e020d */
[----:B------:R-:W-:Y:S01]  /*5120*/  @!P1 IMAD R8, R9, R10, R8 ;  /* 0x0000000a09089224 */ /* 0x000fe200078e0208 */
[----:B-1----:R-:W-:Y:S06]  /*5130*/  @!P5 BRA `(.L_x_99) ;  /* 0x000000600058d947 */ /* 0x002fec0003800000 */
.L_x_184:
[----:B-1----:R-:W-:Y:S01]  /*5140*/  @!P4 IADD3 R3, P0, PT, R30, 0x580, RZ ;  /* 0x000005801e03c810 */ /* 0x002fe20007f1e0ff */
[----:B------:R-:W-:Y:S01]  /*5150*/  VOTEU.ALL UP1, P4 ;  /* 0x0000000000ff7886 */ /* 0x000fe20002020000 */
[----:B------:R-:W-:Y:S01]  /*5160*/  UMOV UR18, 0x0 ;  /* 0x0000000000127882 */ /* 0x000fe20000000000 */
[----:B------:R-:W-:Y:S01]  /*5170*/  UMOV UR19, 0x10000000 ;  /* 0x1000000000137882 */ /* 0x000fe20000000000 */
[----:B------:R-:W-:Y:S01]  /*5180*/  @!P4 R2UR UR9, R3 ;  /* 0x000000000309c2ca */ /* 0x000fe200000e0000 */
[----:B------:R-:W-:Y:S01]  /*5190*/  @!P4 IMAD.X R0, RZ, RZ, R31, P0 ;  /* 0x000000ffff00c224 */ /* 0x000fe200000e061f */
[----:B------:R-:W-:Y:S01]  /*51a0*/  @!UP1 UIADD3 UR10, UPT, UPT, UR34, 0x60, URZ ;  /* 0x00000060220a9890 */ /* 0x000fe2000fffe0ff */
[----:B------:R-:W-:Y:S01]  /*51b0*/  ISETP.NE.AND P0, PT, R28, 0x2, PT ;  /* 0x000000021c00780c */ /* 0x000fe20003f05270 */
[----:B------:R-:W-:Y:S01]  /*51c0*/  UMOV UR11, UR35 ;  /* 0x00000023000b7c82 */ /* 0x000fe20008000000 */
[----:B------:R-:W-:Y:S01]  /*51d0*/  UMOV UR12, UR36 ;  /* 0x00000024000c7c82 */ /* 0x000fe20008000000 */
[----:B------:R-:W-:Y:S01]  /*51e0*/  @!P4 R2UR UR8, R0 ;  /* 0x000000000008c2ca */ /* 0x000fe200000e0000 */
[----:B------:R-:W-:Y:S01]  /*51f0*/  IMAD.IADD R114, R8, 0x1, R109 ;  /* 0x0000000108727824 */ /* 0x000fe200078e026d */
[----:B------:R-:W-:Y:S01]  /*5200*/  @P3 R2UR UR36, R26 ;  /* 0x000000001a2432ca */ /* 0x000fe200000e0000 */
[----:B------:R-:W-:Y:S01]  /*5210*/  IMAD.IADD R113, R13, 0x1, R108 ;  /* 0x000000010d717824 */ /* 0x000fe200078e026c */
[----:B------:R-:W-:Y:S02]  /*5220*/  SEL R0, RZ, 0x1, P0 ;  /* 0x00000001ff007807 */ /* 0x000fe40000000000 */
[----:B------:R-:W-:Y:S01]  /*5230*/  LOP3.LUT R29, R29, 0x1, RZ, 0x3c, !PT ;  /* 0x000000011d1d7812 */ /* 0x000fe200078e3cff */
[----:B------:R-:W-:Y:S01]  /*5240*/  IMAD.U32 R10, RZ, RZ, UR9 ;  /* 0x00000009ff0a7e24 */ /* 0x000fe2000f8e00ff */
[----:B------:R-:W-:Y:S01]  /*5250*/  @!UP1 UIADD3 UR9, UPT, UPT, UR7, 0x98, URZ ;  /* 0x0000009807099890 */ /* 0x000fe2000fffe0ff */
[----:B------:R-:W-:Y:S02]  /*5260*/  LOP3.LUT R27, R27, R0, RZ, 0x3c, !PT ;  /* 0x000000001b1b7212 */ /* 0x000fe400078e3cff */
[----:B------:R-:W-:Y:S02]  /*5270*/  SEL R28, R28, RZ, P0 ;  /* 0x000000ff1c1c7207 */ /* 0x000fe40000000000 */
[----:B------:R-:W-:Y:S01]  /*5280*/  IMAD.U32 R11, RZ, RZ, UR8 ;  /* 0x00000008ff0b7e24 */ /* 0x000fe2000f8e00ff */
[----:B------:R-:W-:Y:S01]  /*5290*/  @!P4 R2UR UR14, R10 ;  /* 0x000000000a0ec2ca */ /* 0x000fe200000e0000 */
[----:B------:R-:W-:Y:S01]  /*52a0*/  @!UP1 UIADD3 UR8, UPT, UPT, UR7, 0x6200, URZ ;  /* 0x0000620007089890 */ /* 0x000fe2000fffe0ff */
[----:B------:R-:W-:Y:S02]  /*52b0*/  VOTEU.ALL UP1, P4 ;  /* 0x0000000000ff7886 */ /* 0x000fe40002020000 */
[----:B------:R-:W-:Y:S11]  /*52c0*/  @!P4 R2UR UR15, R11 ;  /* 0x000000000b0fc2ca */ /* 0x000ff600000e0000 */
[----:B------:R-:W-:Y:S02]  /*52d0*/  @!UPT UIADD3 URZ, UPT, UPT, URZ, URZ, URZ ;  /* 0x000000fffffff290 */ /* 0x000fe4000fffe0ff */
[----:B------:R2:W-:Y:S01]  /*52e0*/  @!UP1 UTMALDG.3D [UR8], [UR14], desc[UR18] ;  /* 0x000012080e0095b4 */ /* 0x0005e20008011000 */
[----:B------:R2:W-:Y:S01]  /*52f0*/  @!P4 SYNCS.ARRIVE.TRANS64.RED.A0TR RZ, [UR7+0x98], R25 ;  /* 0x00009819ffffc9a7 */ /* 0x0005e20008300407 */
[----:B------:R-:W-:Y:S01]  /*5300*/  UPLOP3.LUT UP1, UPT, UPT, UPT, UPT, 0x80, 0x8 ;  /* 0x000000000008789c */ /* 0x000fe20003f2f070 */
[----:B------:R-:W-:Y:S01]  /*5310*/  SYNCS.ARRIVE.TRANS64.RED.A1T0 RZ, [UR13], RZ ;  /* 0x000000ffffff79a7 */ /* 0x000fe2000810040d */
[----:B------:R-:W-:Y:S09]  /*5320*/  @P3 BRA `(.L_x_100) ;  /* 0xfffffff000943947 */ /* 0x000ff2000383ffff */
[----:B------:R-:W-:-:S04]  /*5330*/  SHF.L.U32 R3, R29, 0x1f, RZ ;  /* 0x0000001f1d037819 */ /* 0x000fc800000006ff */
[----:B------:R-:W1:Y:S02]  /*5340*/  SYNCS.PHASECHK.TRANS64.TRYWAIT P0, [UR7+0xa0], R3 ;  /* 0x0000a003ff0075a7 */ /* 0x000e640008001107 */
[----:B-1----:R-:W-:Y:S05]  /*5350*/  @!P0 BRA `(.L_x_101) ;  /* 0x0000005c00e88947 */ /* 0x002fea0003800000 */
.L_x_186:
[----:B------:R-:W4:Y:S02]  /*5360*/  SYNCS.PHASECHK.TRANS64.TRYWAIT P0, [UR7+0xa8], R3 ;  /* 0x0000a803ff0075a7 */ /* 0x000f240008001107 */
[----:B----4-:R-:W-:Y:S05]  /*5370*/  @!P0 BRA `(.L_x_102) ;  /* 0x0000005c00f88947 */ /* 0x010fea0003800000 */
.L_x_188:
[----:B------:R-:W4:Y:S02]  /*5380*/  SYNCS.PHASECHK.TRANS64.TRYWAIT P0, [UR7+0xb0], R3 ;  /* 0x0000b003ff0075a7 */ /* 0x000f240008001107 */
[----:B----4-:R-:W-:Y:S05]  /*5390*/  @!P0 BRA `(.L_x_103) ;  /* 0x0000006000088947 */ /* 0x010fea0003800000 */
.L_x_190:
[----:B-1----:R-:W-:-:S07]  /*53a0*/  MOV R0, UR7 ;  /* 0x0000000700007c02 */ /* 0x002fce0008000f00 */
.L_x_104:
[----:B-1----:R-:W-:-:S04]  /*53b0*/  SHF.L.U32 R3, R29, 0x1f, RZ ;  /* 0x0000001f1d037819 */ /* 0x002fc800000006ff */
[----:B------:R1:W4:Y:S03]  /*53c0*/  SYNCS.PHASECHK.TRANS64.TRYWAIT P0, [R0+URZ+0xb8], R3 ;  /* 0x0000b803000075a7 */ /* 0x00032600080011ff */
[----:B----4-:R-:W-:Y:S05]  /*53d0*/  @!P0 NANOSLEEP.SYNCS 0x989680 ;  /* 0x009896800000895d */ /* 0x010fea0003900000 */
[----:B------:R-:W4:Y:S02]  /*53e0*/  @!P0 SYNCS.PHASECHK.TRANS64 P0, [R0+URZ+0xb8], R3 ;  /* 0x0000b803000085a7 */ /* 0x000f2400080010ff */
[----:B--2-4-:R-:W-:Y:S05]  /*53f0*/  @P0 EXIT ;  /* 0x000000000000094d */ /* 0x014fea0003800000 */
[----:B------:R-:W-:Y:S05]  /*5400*/  BRA `(.L_x_104) ;  /* 0xfffffffc00e87947 */ /* 0x000fea000383ffff */
.L_x_89:
[----:B------:R-:W-:-:S06]  /*5410*/  UISETP.GE.AND UP1, UPT, UR10, 0x4, UPT ;  /* 0x000000040a00788c */ /* 0x000fcc000bf26270 */
[----:B------:R-:W-:-:S13]  /*5420*/  PLOP3.LUT P0, PT, PT, PT, UP1, 0x80, 0x8 ;  /* 0x000000000008781c */ /* 0x000fda0003f0f018 */
[----:B------:R-:W-:Y:S05]  /*5430*/  @!P0 EXIT ;  /* 0x000000000000894d */ /* 0x000fea0003800000 */
[----:B------:R-:W-:Y:S01]  /*5440*/  BAR.SYNC.DEFER_BLOCKING 0x6, 0xa0 ;  /* 0x0182800000007b1d */ /* 0x000fe20000010000 */
[C---:B------:R-:W-:Y:S01]  /*5450*/  IMAD.SHL.U32 R5, R131.reuse, 0x20, RZ ;  /* 0x0000002083057824 */ /* 0x040fe200078e00ff */
[C---:B------:R-:W-:Y:S01]  /*5460*/  LOP3.LUT R133, R131.reuse, 0x60, RZ, 0xc0, !PT ;  /* 0x0000006083857812 */ /* 0x040fe200078ec0ff */
[C---:B------:R-:W-:Y:S01]  /*5470*/  IMAD.SHL.U32 R130, R131.reuse, 0x4, RZ ;  /* 0x0000000483827824 */ /* 0x040fe200078e00ff */
[C---:B------:R-:W-:Y:S01]  /*5480*/  LOP3.LUT R132, R131.reuse, 0x2, RZ, 0xc0, !PT ;  /* 0x0000000283847812 */ /* 0x040fe200078ec0ff */
[----:B------:R-:W-:Y:S01]  /*5490*/  IMAD.U32 R70, R131, 0x10000, RZ ;  /* 0x0001000083467824 */ /* 0x000fe200078e00ff */
[----:B------:R-:W-:Y:S02]  /*54a0*/  UMOV UR41, 0x400 ;  /* 0x0000040000297882 */ /* 0x000fe40000000000 */
[----:B------:R-:W1:Y:S01]  /*54b0*/  LDC R117, c[0x0][0x370] ;  /* 0x0000dc00ff757b82 */ /* 0x000e620000000800 */
[----:B------:R-:W-:Y:S01]  /*54c0*/  ULEA UR41, UR37, UR41, 0x18 ;  /* 0x0000002925297291 */ /* 0x000fe2000f8ec0ff */
[----:B------:R-:W-:Y:S01]  /*54d0*/  LOP3.LUT R7, R5, 0xc0, RZ, 0xc0, !PT ;  /* 0x000000c005077812 */ /* 0x000fe200078ec0ff */
[----:B------:R-:W-:Y:S01]  /*54e0*/  IMAD.MOV.U32 R67, RZ, RZ, RZ ;  /* 0x000000ffff437224 */ /* 0x000fe200078e00ff */
[----:B------:R-:W-:Y:S01]  /*54f0*/  LOP3.LUT R70, R70, 0x600000, RZ, 0xc0, !PT ;  /* 0x0060000046467812 */ /* 0x000fe200078ec0ff */
[----:B------:R-:W-:Y:S01]  /*5500*/  UIADD3 UR40, UPT, UPT, UR41, 0x200, URZ ;  /* 0x0000020029287890 */ /* 0x000fe2000fffe0ff */
[----:B------:R-:W-:Y:S01]  /*5510*/  LOP3.LUT R130, R7, 0x18, R130, 0xf8, !PT ;  /* 0x0000001807827812 */ /* 0x000fe200078ef882 */
[----:B------:R-:W-:Y:S01]  /*5520*/  IMAD.MOV.U32 R128, RZ, RZ, RZ ;  /* 0x000000ffff807224 */ /* 0x000fe200078e00ff */
[----:B------:R-:W2:Y:S01]  /*5530*/  LDC R118, c[0x0][0x374] ;  /* 0x0000dd00ff767b82 */ /* 0x000ea20000000800 */
[----:B------:R-:W-:Y:S01]  /*5540*/  LOP3.LUT R131, R131, 0x4, RZ, 0xc0, !PT ;  /* 0x0000000483837812 */ /* 0x000fe200078ec0ff */
[----:B------:R-:W-:Y:S01]  /*5550*/  IMAD.MOV.U32 R115, RZ, RZ, RZ ;  /* 0x000000ffff737224 */ /* 0x000fe200078e00ff */
[----:B------:R-:W-:-:S02]  /*5560*/  LOP3.LUT R130, R130, 0xf20, R5, 0xf8, !PT ;  /* 0x00000f2082827812 */ /* 0x000fc400078ef805 */
[----:B------:R-:W-:Y:S02]  /*5570*/  CS2R R126, SRZ ;  /* 0x00000000007e7805 */ /* 0x000fe4000001ff00 */
[----:B------:R-:W-:Y:S01]  /*5580*/  IADD3 R129, PT, PT, -R131, 0x2, RZ ;  /* 0x0000000283817810 */ /* 0x000fe20007ffe1ff */
[----:B------:R-:W3:Y:S01]  /*5590*/  LDCU.64 UR46, c[0x0][0x348] ;  /* 0x00006900ff2e77ac */ /* 0x000ee20008000a00 */
[----:B------:R-:W-:Y:S01]  /*55a0*/  LEA R130, R130, UR40, 0x1 ;  /* 0x0000002882827c11 */ /* 0x000fe2000f8e08ff */
[----:B------:R-:W4:Y:S01]  /*55b0*/  LDS R3, [UR41+0x180] ;  /* 0x00018029ff037984 */ /* 0x000f220008000800 */
[----:B------:R-:W-:Y:S01]  /*55c0*/  UMOV UR44, 0x1 ;  /* 0x00000001002c7882 */ /* 0x000fe20000000000 */
[----:B------:R-:W-:Y:S01]  /*55d0*/  UMOV UR43, URZ ;  /* 0x000000ff002b7c82 */ /* 0x000fe20008000000 */
[----:B------:R-:W-:Y:S01]  /*55e0*/  UMOV UR42, URZ ;  /* 0x000000ff002a7c82 */ /* 0x000fe20008000000 */
[----:B-1234-:R-:W-:-:S07]  /*55f0*/  IMAD.IADD R70, R3, 0x1, R70 ;  /* 0x0000000103467824 */ /* 0x01efce00078e0246 */
.L_x_132:
[----:B------:R-:W-:Y:S02]  /*5600*/  LEA R0, R115, UR41, 0x3 ;  /* 0x0000002973007c11 */ /* 0x000fe4000f8e18ff */
[----:B------:R-:W-:Y:S02]  /*5610*/  SHF.L.U32 R3, R127, 0x1f, RZ ;  /* 0x0000001f7f037819 */ /* 0x000fe400000006ff */
[----:B------:R-:W-:Y:S02]  /*5620*/  LEA R104, R115, UR41, 0x4 ;  /* 0x0000002973687c11 */ /* 0x000fe4000f8e20ff */
[----:B-1----:R-:W1:Y:S02]  /*5630*/  SYNCS.PHASECHK.TRANS64.TRYWAIT P0, [R0+URZ+0xd0], R3 ;  /* 0x0000d003000075a7 */ /* 0x002e6400080011ff */
[----:B-1----:R-:W-:Y:S05]  /*5640*/  @!P0 BRA `(.L_x_105) ;  /* 0x0000005c00748947 */ /* 0x002fea0003800000 */
.L_x_191:
        /* <DEDUP_REMOVED lines=11> */
[----:B--2---:R-:W-:-:S04]  /*5700*/  LOP3.LUT P3, RZ, R106, 0x1, RZ, 0xc0, !PT ;  /* 0x000000016aff7812 */ /* 0x004fc8000786c0ff */
[----:B------:R-:W-:-:S09]  /*5710*/  P2R R136, PR, RZ, 0x8 ;  /* 0x00000008ff887803 */ /* 0x000fd20000000000 */
[----:B------:R-:W-:Y:S02]  /*5720*/  @P3 MOV R123, R104 ;  /* 0x00000068007b3202 */ /* 0x000fe40000000f00 */
[----:B------:R-:W-:Y:S01]  /*5730*/  @P3 LOP3.LUT R124, R105, 0xffff, RZ, 0xc0, !PT ;  /* 0x0000ffff697c3812 */ /* 0x000fe200078ec0ff */
[----:B-1----:R-:W-:Y:S06]  /*5740*/  @!P0 BRA `(.L_x_106) ;  /* 0x0000000000b88947 */ /* 0x002fec0003800000 */
[----:B------:R-:W1:Y:S01]  /*5750*/  LDC.64 R4, c[0x0][0xb18] ;  /* 0x0002c600ff047b82 */ /* 0x000e620000000a00 */
[----:B------:R-:W-:-:S07]  /*5760*/  ISETP.NE.AND P0, PT, R66, 0x1, PT ;  /* 0x000000014200780c */ /* 0x000fce0003f05270 */
[----:B------:R-:W2:Y:S08]  /*5770*/  LDC.64 R6, c[0x0][0xb10] ;  /* 0x0002c400ff067b82 */ /* 0x000eb00000000a00 */
[----:B------:R-:W3:Y:S08]  /*5780*/  LDC R0, c[0x0][0xb20] ;  /* 0x0002c800ff007b82 */ /* 0x000ef00000000800 */
[----:B------:R-:W4:Y:S01]  /*5790*/  LDC R8, c[0x0][0xb0c] ;  /* 0x0002c300ff087b82 */ /* 0x000f220000000800 */
[----:B-1----:R-:W-:Y:S01]  /*57a0*/  IMAD.HI.U32 R9, R118, R5, RZ ;  /* 0x0000000576097227 */ /* 0x002fe200078e00ff */
[----:B------:R-:W-:-:S03]  /*57b0*/  ISETP.NE.AND P1, PT, R4, 0x1, PT ;  /* 0x000000010400780c */ /* 0x000fc60003f25270 */
[----:B------:R-:W-:-:S03]  /*57c0*/  IMAD.HI.U32 R5, R124, R5, RZ ;  /* 0x000000057c057227 */ /* 0x000fc600078e00ff */
[----:B------:R-:W1:Y:S01]  /*57d0*/  LDC.64 R2, c[0x0][0xb28] ;  /* 0x0002ca00ff027b82 */ /* 0x000e620000000a00 */
[----:B--2---:R-:W-:-:S04]  /*57e0*/  IMAD.HI.U32 R10, R117, R6, RZ ;  /* 0x00000006750a7227 */ /* 0x004fc800078e00ff */
[----:B------:R-:W-:Y:S01]  /*57f0*/  IMAD.HI.U32 R12, R123, R6, RZ ;  /* 0x000000067b0c7227 */ /* 0x000fe200078e00ff */
[----:B------:R-:W-:Y:S02]  /*5800*/  SHF.R.U32.HI R10, RZ, R7, R10 ;  /* 0x00000007ff0a7219 */ /* 0x000fe4000001160a */
[-C--:B---3--:R-:W-:Y:S02]  /*5810*/  SHF.R.U32.HI R9, RZ, R0.reuse, R9 ;  /* 0x00000000ff097219 */ /* 0x088fe40000011609 */
[----:B------:R-:W-:Y:S02]  /*5820*/  SHF.R.U32.HI R5, RZ, R0, R5 ;  /* 0x00000000ff057219 */ /* 0x000fe40000011605 */
[----:B------:R-:W-:Y:S02]  /*5830*/  SEL R9, R118, R9, !P1 ;  /* 0x0000000976097207 */ /* 0x000fe40004800000 */
[----:B------:R-:W-:Y:S02]  /*5840*/  SHF.R.U32.HI R12, RZ, R7, R12 ;  /* 0x00000007ff0c7219 */ /* 0x000fe4000001160c */
[----:B----4-:R-:W-:-:S02]  /*5850*/  ISETP.NE.AND P2, PT, R8, 0x1, PT ;  /* 0x000000010800780c */ /* 0x010fc40003f45270 */
[----:B------:R-:W-:Y:S02]  /*5860*/  SEL R5, R124, R5, !P1 ;  /* 0x000000057c057207 */ /* 0x000fe40004800000 */
[----:B------:R-:W-:Y:S02]  /*5870*/  SEL R11, R117, R10, !P2 ;  /* 0x0000000a750b7207 */ /* 0x000fe40005000000 */
[----:B------:R-:W-:Y:S01]  /*5880*/  SEL R7, R123, R12, !P2 ;  /* 0x0000000c7b077207 */ /* 0x000fe20005000000 */
[----:B-1----:R-:W-:-:S04]  /*5890*/  IMAD.HI.U32 R10, R9, R2, RZ ;  /* 0x00000002090a7227 */ /* 0x002fc800078e00ff */
        /* <DEDUP_REMOVED lines=25> */
.L_x_106:
[----:B------:R-:W1:Y:S02]  /*5a30*/  LDCU UR4, c[0x0][0xb30] ;  /* 0x00016600ff0477ac */ /* 0x000e640008000800 */
[----:B-1----:R-:W-:-:S09]  /*5a40*/  UISETP.NE.AND UP0, UPT, UR4, 0x1, UPT ;  /* 0x000000010400788c */ /* 0x002fd2000bf05270 */
[----:B------:R-:W-:Y:S05]  /*5a50*/  BRA.U UP0, `(.L_x_107) ;  /* 0x0000000100407547 */ /* 0x000fea000b800000 */
[----:B------:R-:W1:Y:S08]  /*5a60*/  LDC.64 R2, c[0x0][0xb18] ;  /* 0x0002c600ff027b82 */ /* 0x000e700000000a00 */
[----:B------:R-:W2:Y:S08]  /*5a70*/  LDC.64 R4, c[0x0][0xb10] ;  /* 0x0002c400ff047b82 */ /* 0x000eb00000000a00 */
[----:B------:R-:W3:Y:S08]  /*5a80*/  LDC R0, c[0x0][0xb20] ;  /* 0x0002c800ff007b82 */ /* 0x000ef00000000800 */
[----:B------:R-:W4:Y:S01]  /*5a90*/  LDC R6, c[0x0][0xb0c] ;  /* 0x0002c300ff067b82 */ /* 0x000f220000000800 */
[----:B-1----:R-:W-:Y:S01]  /*5aa0*/  IMAD.HI.U32 R3, R124, R3, RZ ;  /* 0x000000037c037227 */ /* 0x002fe200078e00ff */
[----:B------:R-:W-:-:S03]  /*5ab0*/  ISETP.NE.AND P0, PT, R2, 0x1, PT ;  /* 0x000000010200780c */ /* 0x000fc60003f05270 */
[----:B--2---:R-:W-:-:S05]  /*5ac0*/  IMAD.HI.U32 R4, R123, R4, RZ ;  /* 0x000000047b047227 */ /* 0x004fca00078e00ff */
[----:B------:R-:W-:Y:S02]  /*5ad0*/  SHF.R.U32.HI R4, RZ, R5, R4 ;  /* 0x00000005ff047219 */ /* 0x000fe40000011604 */
        /* <DEDUP_REMOVED lines=8> */
.L_x_107:
[----:B------:R-:W-:Y:S01]  /*5b60*/  ULOP3.LUT UP0, URZ, UR40, 0x1b0, URZ, 0xc0, !UPT ;  /* 0x000001b028ff7892 */ /* 0x000fe2000f80c0ff */
[----:B------:R-:W-:Y:S02]  /*5b70*/  IADD3 R115, PT, PT, R115, 0x1, RZ ;  /* 0x0000000173737810 */ /* 0x000fe40007ffe0ff */
[----:B------:R-:W-:-:S06]  /*5b80*/  @P3 SHF.R.U32.HI R125, RZ, 0x10, R105 ;  /* 0x00000010ff7d3819 */ /* 0x000fcc0000011669 */
[----:B------:R-:W-:Y:S05]  /*5b90*/  BRA.U !UP0, `(.L_x_108) ;  /* 0x00000001087c7547 */ /* 0x000fea000b800000 */
[----:B------:R-:W-:Y:S01]  /*5ba0*/  MOV R2, 0x0 ;  /* 0x0000000000027802 */ /* 0x000fe20000000f00 */
[----:B------:R-:W1:Y:S01]  /*5bb0*/  LDCU.64 UR8, c[0x4][0x80] ;  /* 0x01001000ff0877ac */ /* 0x000e620008000a00 */
[----:B------:R-:W-:Y:S02]  /*5bc0*/  HFMA2 R12, -RZ, RZ, 0, 5.9604644775390625e-08 ;  /* 0x00000001ff0c7431 */ /* 0x000fe400000001ff */
[----:B------:R-:W-:Y:S01]  /*5bd0*/  IMAD.MOV.U32 R8, RZ, RZ, 0x70 ;  /* 0x00000070ff087424 */ /* 0x000fe200078e00ff */
[----:B------:R2:W3:Y:S01]  /*5be0*/  LDC.64 R14, c[0x4][R2] ;  /* 0x01000000020e7b82 */ /* 0x0004e20000000a00 */
[----:B------:R-:W4:Y:S01]  /*5bf0*/  LDCU.64 UR6, c[0x4][0x88] ;  /* 0x01001100ff0677ac */ /* 0x000f220008000a00 */
[----:B------:R-:W-:Y:S01]  /*5c00*/  IMAD.MOV.U32 R13, RZ, RZ, RZ ;  /* 0x000000ffff0d7224 */ /* 0x000fe200078e00ff */
[----:B------:R-:W2:Y:S01]  /*5c10*/  LDCU.64 UR4, c[0x4][0x8] ;  /* 0x01000100ff0477ac */ /* 0x000ea20008000a00 */
[----:B-1----:R-:W-:Y:S01]  /*5c20*/  IMAD.U32 R4, RZ, RZ, UR8 ;  /* 0x00000008ff047e24 */ /* 0x002fe2000f8e00ff */
[----:B------:R-:W-:Y:S01]  /*5c30*/  MOV R5, UR9 ;  /* 0x0000000900057c02 */ /* 0x000fe20008000f00 */
[----:B----4-:R-:W-:Y:S01]  /*5c40*/  IMAD.U32 R6, RZ, RZ, UR6 ;  /* 0x00000006ff067e24 */ /* 0x010fe2000f8e00ff */
[----:B------:R-:W-:Y:S01]  /*5c50*/  MOV R7, UR7 ;  /* 0x0000000700077c02 */ /* 0x000fe20008000f00 */
[----:B--2---:R-:W-:Y:S01]  /*5c60*/  IMAD.U32 R10, RZ, RZ, UR4 ;  /* 0x00000004ff0a7e24 */ /* 0x004fe2000f8e00ff */
[----:B------:R-:W-:-:S02]  /*5c70*/  MOV R11, UR5 ;  /* 0x00000005000b7c02 */ /* 0x000fc40008000f00 */
[----:B------:R-:W-:-:S07]  /*5c80*/  LEPC R20, `(.L_x_109) ;  /* 0x000000001014794e */ /* 0x000fce0000000000 */
[----:B---3-5:R-:W-:Y:S05]  /*5c90*/  CALL.ABS.NOINC R14 ;  /* 0x000000000e007343 */ /* 0x028fea0003c00000 */
.L_x_109:
[----:B------:R-:W1:Y:S01]  /*5ca0*/  LDC.64 R2, c[0x4][R2] ;  /* 0x0100000002027b82 */ /* 0x000e620000000a00 */
[----:B------:R-:W2:Y:S01]  /*5cb0*/  LDCU.64 UR8, c[0x4][0x80] ;  /* 0x01001000ff0877ac */ /* 0x000ea20008000a00 */
[----:B------:R-:W-:Y:S02]  /*5cc0*/  HFMA2 R12, -RZ, RZ, 0, 5.9604644775390625e-08 ;  /* 0x00000001ff0c7431 */ /* 0x000fe400000001ff */
[----:B------:R-:W-:Y:S01]  /*5cd0*/  IMAD.MOV.U32 R8, RZ, RZ, 0x70 ;  /* 0x00000070ff087424 */ /* 0x000fe200078e00ff */
[----:B------:R-:W3:Y:S01]  /*5ce0*/  LDCU.64 UR6, c[0x4][0x88] ;  /* 0x01001100ff0677ac */ /* 0x000ee20008000a00 */
[----:B------:R-:W-:Y:S01]  /*5cf0*/  IMAD.MOV.U32 R13, RZ, RZ, RZ ;  /* 0x000000ffff0d7224 */ /* 0x000fe200078e00ff */
[----:B------:R-:W4:Y:S01]  /*5d00*/  LDCU.64 UR4, c[0x4][0x8] ;  /* 0x01000100ff0477ac */ /* 0x000f220008000a00 */
[----:B--2---:R-:W-:Y:S02]  /*5d10*/  MOV R4, UR8 ;  /* 0x0000000800047c02 */ /* 0x004fe40008000f00 */
[----:B------:R-:W-:Y:S01]  /*5d20*/  MOV R5, UR9 ;  /* 0x0000000900057c02 */ /* 0x000fe20008000f00 */
[----:B---3--:R-:W-:Y:S01]  /*5d30*/  IMAD.U32 R6, RZ, RZ, UR6 ;  /* 0x00000006ff067e24 */ /* 0x008fe2000f8e00ff */
[----:B------:R-:W-:Y:S01]  /*5d40*/  MOV R7, UR7 ;  /* 0x0000000700077c02 */ /* 0x000fe20008000f00 */
[----:B----4-:R-:W-:Y:S01]  /*5d50*/  IMAD.U32 R10, RZ, RZ, UR4 ;  /* 0x00000004ff0a7e24 */ /* 0x010fe2000f8e00ff */
[----:B------:R-:W-:-:S02]  /*5d60*/  MOV R11, UR5 ;  /* 0x00000005000b7c02 */ /* 0x000fc40008000f00 */
[----:B------:R-:W-:-:S07]  /*5d70*/  LEPC R20, `(.L_x_108) ;  /* 0x000000001014794e */ /* 0x000fce0000000000 */
[----:B-1----:R-:W-:Y:S05]  /*5d80*/  CALL.ABS.NOINC R2 ;  /* 0x0000000002007343 */ /* 0x002fea0003c00000 */
.L_x_108:
[----:B------:R-:W1:Y:S01]  /*5d90*/  LDC.64 R2, c[0x0][0x890] ;  /* 0x00022400ff027b82 */ /* 0x000e620000000a00 */
[----:B------:R-:W-:-:S06]  /*5da0*/  ULOP3.LUT UR4, UR44, 0x1, URZ, 0x3c, !UPT ;  /* 0x000000012c047892 */ /* 0x000fcc000f8e3cff */
[----:B------:R-:W-:Y:S01]  /*5db0*/  IMAD.U32 R122, RZ, RZ, UR4 ;  /* 0x00000004ff7a7e24 */ /* 0x000fe2000f8e00ff */
[----:B-1----:R-:W-:-:S04]  /*5dc0*/  ISETP.NE.U32.AND P4, PT, R2, RZ, PT ;  /* 0x000000ff0200720c */ /* 0x002fc80003f85070 */
[----:B------:R-:W-:-:S13]  /*5dd0*/  ISETP.NE.AND.EX P4, PT, R3, RZ, PT, P4 ;  /* 0x000000ff0300720c */ /* 0x000fda0003f85340 */
[----:B------:R-:W-:Y:S05]  /*5de0*/  @!P4 BRA `(.L_x_110) ;  /* 0x000000000034c947 */ /* 0x000fea0003800000 */
[----:B------:R-:W1:Y:S02]  /*5df0*/  LDCU.64 UR4, c[0x0][0x888] ;  /* 0x00011100ff0477ac */ /* 0x000e640008000a00 */
[----:B-1----:R-:W-:-:S04]  /*5e00*/  UISETP.NE.U32.AND UP0, UPT, UR4, URZ, UPT ;  /* 0x000000ff0400728c */ /* 0x002fc8000bf05070 */
[----:B------:R-:W-:-:S09]  /*5e10*/  UISETP.NE.AND.EX UP0, UPT, UR5, URZ, UPT, UP0 ;  /* 0x000000ff0500728c */ /* 0x000fd2000bf05300 */
[----:B------:R-:W-:Y:S05]  /*5e20*/  BRA.U !UP0, `(.L_x_111) ;  /* 0x0000000108187547 */ /* 0x000fea000b800000 */
[----:B------:R-:W1:Y:S01]  /*5e30*/  LDC.64 R4, c[0x0][0x888] ;  /* 0x00022200ff047b82 */ /* 0x000e620000000a00 */
[----:B------:R-:W-:-:S04]  /*5e40*/  IMAD R0, R2, UR36, RZ ;  /* 0x0000002402007c24 */ /* 0x000fc8000f8e02ff */
[----:B-1----:R-:W-:-:S05]  /*5e50*/  IMAD.WIDE R4, R0, 0x4, R4 ;  /* 0x0000000400047825 */ /* 0x002fca00078e0204 */
[----:B-----5:R1:W5:Y:S01]  /*5e60*/  LDG.E R83, desc[UR38][R4.64] ;  /* 0x0000002604537981 */ /* 0x020362000c1e1900 */
[----:B------:R-:W-:Y:S01]  /*5e70*/  MOV R110, 0x1 ;  /* 0x00000001006e7802 */ /* 0x000fe20000000f00 */
[----:B------:R-:W-:Y:S06]  /*5e80*/  BRA `(.L_x_110) ;  /* 0x00000000000c7947 */ /* 0x000fec0003800000 */
.L_x_111:
[----:B------:R-:W1:Y:S01]  /*5e90*/  LDCU UR4, c[0x0][0x880] ;  /* 0x00011000ff0477ac */ /* 0x000e620008000800 */
[----:B------:R-:W-:Y:S01]  /*5ea0*/  HFMA2 R110, -RZ, RZ, 0, 5.9604644775390625e-08 ;  /* 0x00000001ff6e7431 */ /* 0x000fe200000001ff */
[----:B-1---5:R-:W-:Y:S02]  /*5eb0*/  MOV R83, UR4 ;  /* 0x0000000400537c02 */ /* 0x022fe40008000f00 */
.L_x_110:
[----:B-1----:R-:W1:Y:S02]  /*5ec0*/  LDC.64 R4, c[0x0][0x8b0] ;  /* 0x00022c00ff047b82 */ /* 0x002e640000000a00 */
        /* <DEDUP_REMOVED lines=11> */
[----:B------:R-:W-:Y:S05]  /*5f80*/  BRA `(.L_x_112) ;  /* 0x0000000000087947 */ /* 0x000fea0003800000 */
.L_x_113:
[----:B------:R-:W1:Y:S02]  /*5f90*/  LDCU UR4, c[0x0][0x8a0] ;  /* 0x00011400ff0477ac */ /* 0x000e640008000800 */
[----:B-1---5:R-:W-:Y:S02]  /*5fa0*/  MOV R69, UR4 ;  /* 0x0000000400457c02 */ /* 0x022fe40008000f00 */
.L_x_112:
[----:B------:R-:W-:Y:S01]  /*5fb0*/  UISETP.NE.AND UP0, UPT, UR45, URZ, UPT ;  /* 0x000000ff2d00728c */ /* 0x000fe2000bf05270 */
[----:B------:R-:W-:-:S04]  /*5fc0*/  PLOP3.LUT P0, PT, PT, PT, PT, 0x8, 0x80 ;  /* 0x000000000080781c */ /* 0x000fc80003f0e170 */
[----:B------:R-:W-:-:S04]  /*5fd0*/  P2R R137, PR, RZ, 0x1 ;  /* 0x00000001ff897803 */ /* 0x000fc80000000000 */
[----:B------:R-:W-:Y:S05]  /*5fe0*/  BRA.U !UP0, `(.L_x_114) ;  /* 0x00000001083c7547 */ /* 0x000fea000b800000 */
[----:B------:R-:W-:-:S04]  /*5ff0*/  ISETP.NE.U32.AND P0, PT, R2, RZ, PT ;  /* 0x000000ff0200720c */ /* 0x000fc80003f05070 */
[----:B------:R-:W-:-:S13]  /*6000*/  ISETP.NE.AND.EX P0, PT, R3, RZ, PT, P0 ;  /* 0x000000ff0300720c */ /* 0x000fda0003f05300 */
[----:B-----5:R-:W-:-:S04]  /*6010*/  @!P0 FSETP.EQ.AND P1, PT, R83, RZ, PT ;  /* 0x000000ff5300820b */ /* 0x020fc80003f22000 */
[----:B------:R-:W-:Y:S01]  /*6020*/  P2R R137, PR, RZ, 0x2 ;  /* 0x00000002ff897803 */ /* 0x000fe20000000000 */
[----:B------:R-:W-:Y:S08]  /*6030*/  @!P0 BRA `(.L_x_114) ;  /* 0x0000000000288947 */ /* 0x000ff00003800000 */
[----:B------:R-:W2:Y:S01]  /*6040*/  LDCU.64 UR4, c[0x0][0x888] ;  /* 0x00011100ff0477ac */ /* 0x000ea20008000a00 */
[----:B------:R-:W-:Y:S02]  /*6050*/  LOP3.LUT P1, RZ, R110, 0xff, RZ, 0xc0, !PT ;  /* 0x000000ff6eff7812 */ /* 0x000fe4000782c0ff */
[----:B------:R-:W-:-:S04]  /*6060*/  FSETP.NEU.AND P0, PT, R83, RZ, PT ;  /* 0x000000ff5300720b */ /* 0x000fc80003f0d000 */
[----:B------:R-:W-:Y:S02]  /*6070*/  SEL R0, RZ, 0xffffffff, P0 ;  /* 0xffffffffff007807 */ /* 0x000fe40000000000 */
[----:B--2---:R-:W-:-:S04]  /*6080*/  ISETP.NE.U32.AND P2, PT, RZ, UR4, PT ;  /* 0x00000004ff007c0c */ /* 0x004fc8000bf45070 */
[----:B------:R-:W-:-:S04]  /*6090*/  ISETP.NE.AND.EX P2, PT, RZ, UR5, PT, P2 ;  /* 0x00000005ff007c0c */ /* 0x000fc8000bf45320 */
[----:B------:R-:W-:-:S04]  /*60a0*/  @!P1 SEL R0, RZ, 0xffffffff, P2 ;  /* 0xffffffffff009807 */ /* 0x000fc80001000000 */
[----:B------:R-:W-:-:S04]  /*60b0*/  LOP3.LUT R0, R0, 0x1, RZ, 0xc0, !PT ;  /* 0x0000000100007812 */ /* 0x000fc800078ec0ff */
[----:B------:R-:W-:-:S04]  /*60c0*/  ISETP.EQ.U32.AND P0, PT, R0, 0x1, PT ;  /* 0x000000010000780c */ /* 0x000fc80003f02070 */
[----:B------:R-:W-:-:S09]  /*60d0*/  P2R R137, PR, RZ, 0x1 ;  /* 0x00000001ff897803 */ /* 0x000fd20000000000 */
.L_x_114:
[----:B------:R-:W-:Y:S01]  /*60e0*/  ISETP.NE.AND P5, PT, R137, RZ, PT ;  /* 0x000000ff8900720c */ /* 0x000fe20003fa5270 */
[----:B------:R-:W-:Y:S01]  /*60f0*/  IMAD.MOV.U32 R121, RZ, RZ, 0x1 ;  /* 0x00000001ff797424 */ /* 0x000fe200078e00ff */
[----:B-1----:R-:W-:Y:S01]  /*6100*/  LEA R5, R67, UR41, 0x3 ;  /* 0x0000002943057c11 */ /* 0x002fe2000f8e18ff */
[----:B------:R-:W-:Y:S01]  /*6110*/  IMAD.SHL.U32 R114, R114, 0x80, RZ ;  /* 0x0000008072727824 */ /* 0x000fe200078e00ff */
[----:B------:R-:W-:Y:S01]  /*6120*/  SHF.L.U32 R2, R128, 0x1f, RZ ;  /* 0x0000001f80027819 */ /* 0x000fe200000006ff */
[----:B------:R-:W-:Y:S01]  /*6130*/  IMAD.SHL.U32 R113, R113, 0x80, RZ ;  /* 0x0000008071717824 */ /* 0x000fe200078e00ff */
[----:B-----5:R-:W-:Y:S01]  /*6140*/  FSETP.NEU.AND P3, PT, R83, RZ, PT ;  /* 0x000000ff5300720b */ /* 0x020fe20003f6d000 */
[----:B------:R-:W-:Y:S01]  /*6150*/  IMAD R68, R67, 0x80, R70 ;  /* 0x0000008043447824 */ /* 0x000fe200078e0246 */
[----:B------:R-:W-:Y:S01]  /*6160*/  CS2R R102, SRZ ;  /* 0x0000000000667805 */ /* 0x000fe2000001ff00 */
[----:B------:R-:W-:Y:S01]  /*6170*/  IMAD.MOV.U32 R65, RZ, RZ, RZ ;  /* 0x000000ffff417224 */ /* 0x000fe200078e00ff */
[----:B------:R-:W-:Y:S01]  /*6180*/  SEL R0, RZ, 0xffffffff, P3 ;  /* 0xffffffffff007807 */ /* 0x000fe20001800000 */
[----:B------:R-:W-:Y:S01]  /*6190*/  IMAD.U32 R120, RZ, RZ, UR42 ;  /* 0x0000002aff787e24 */ /* 0x000fe2000f8e00ff */
[----:B------:R-:W-:Y:S01]  /*61a0*/  CS2R R100, SRZ ;  /* 0x0000000000647805 */ /* 0x000fe2000001ff00 */
[----:B------:R-:W-:Y:S01]  /*61b0*/  VOTEU.ALL UP0, P5 ;  /* 0x0000000000ff7886 */ /* 0x000fe20002800000 */
[----:B------:R-:W-:Y:S01]  /*61c0*/  @!P5 SHF.L.U32 R4, R122, 0x1f, RZ ;  /* 0x0000001f7a04d819 */ /* 0x000fe200000006ff */
[----:B------:R-:W-:Y:S01]  /*61d0*/  IMAD.U32 R119, RZ, RZ, UR43 ;  /* 0x0000002bff777e24 */ /* 0x000fe2000f8e00ff */
[----:B------:R-:W-:-:S02]  /*61e0*/  CS2R R98, SRZ ;  /* 0x0000000000627805 */ /* 0x000fc4000001ff00 */
[----:B------:R-:W-:Y:S01]  /*61f0*/  CS2R R96, SRZ ;  /* 0x0000000000607805 */ /* 0x000fe2000001ff00 */
[----:B------:R-:W-:Y:S01]  /*6200*/  @!UP0 ULEA UR4, UR43, UR41, 0x3 ;  /* 0x000000292b048291 */ /* 0x000fe2000f8e18ff */
[----:B------:R-:W-:Y:S02]  /*6210*/  CS2R R94, SRZ ;  /* 0x00000000005e7805 */ /* 0x000fe4000001ff00 */
[----:B------:R-:W-:Y:S02]  /*6220*/  CS2R R92, SRZ ;  /* 0x00000000005c7805 */ /* 0x000fe4000001ff00 */
[----:B------:R-:W-:Y:S02]  /*6230*/  CS2R R90, SRZ ;  /* 0x00000000005a7805 */ /* 0x000fe4000001ff00 */
[----:B------:R-:W-:Y:S02]  /*6240*/  CS2R R88, SRZ ;  /* 0x0000000000587805 */ /* 0x000fe4000001ff00 */
[----:B------:R-:W1:Y:S02]  /*6250*/  @!P5 SYNCS.PHASECHK.TRANS64.TRYWAIT P1, [UR4+0x80], R4 ;  /* 0x00008004ff00d5a7 */ /* 0x000e640008021104 */
[----:B------:R-:W2:Y:S01]  /*6260*/  LDCU.64 UR4, c[0x0][0x888] ;  /* 0x00011100ff0477ac */ /* 0x000ea20008000a00 */
[----:B------:R-:W3:Y:S01]  /*6270*/  SYNCS.PHASECHK.TRANS64.TRYWAIT P0, [R5+URZ+0xf0], R2 ;  /* 0x0000f002050075a7 */ /* 0x000ee200080011ff */
[----:B--2---:R-:W-:-:S04]  /*6280*/  ISETP.NE.U32.AND P2, PT, RZ, UR4, PT ;  /* 0x00000004ff007c0c */ /* 0x004fc8000bf45070 */
[----:B------:R-:W-:-:S04]  /*6290*/  ISETP.NE.AND.EX P2, PT, RZ, UR5, PT, P2 ;  /* 0x00000005ff007c0c */ /* 0x000fc8000bf45320 */
[----:B------:R-:W-:Y:S02]  /*62a0*/  SEL R3, RZ, 0xffffffff, P2 ;  /* 0xffffffffff037807 */ /* 0x000fe40001000000 */
[----:B------:R-:W-:-:S04]  /*62b0*/  LOP3.LUT P2, R112, R110, 0xff, RZ, 0xc0, !PT ;  /* 0x000000ff6e707812 */ /* 0x000fc8000784c0ff */
[----:B------:R-:W-:-:S04]  /*62c0*/  @P4 SEL R0, R3, R0, !P2 ;  /* 0x0000000003004207 */ /* 0x000fc80005000000 */
[----:B------:R-:W-:-:S04]  /*62d0*/  LOP3.LUT R0, R0, 0x1, RZ, 0xc0, !PT ;  /* 0x0000000100007812 */ /* 0x000fc800078ec0ff */
[----:B------:R-:W-:-:S04]  /*62e0*/  ISETP.NE.U32.AND P2, PT, R0, 0x1, PT ;  /* 0x000000010000780c */ /* 0x000fc80003f45070 */
[----:B------:R-:W-:Y:S02]  /*62f0*/  P2R R135, PR, RZ, 0x4 ;  /* 0x00000004ff877803 */ /* 0x000fe40000000000 */
[----:B-1----:R-:W-:Y:S02]  /*6300*/  @!P5 SEL R121, RZ, 0x1, !P1 ;  /* 0x00000001ff79d807 */ /* 0x002fe40004800000 */
[----:B---3--:R-:W-:-:S07]  /*6310*/  SEL R116, RZ, 0x1, !P0 ;  /* 0x00000001ff747807 */ /* 0x008fce0004000000 */
.L_x_131:
[----:B------:R-:W-:Y:S01]  /*6320*/  ISETP.NE.AND P0, PT, R137, RZ, PT ;  /* 0x000000ff8900720c */ /* 0x000fe20003f05270 */
[----:B------:R-:W-:Y:S05]  /*6330*/  YIELD ;  /* 0x0000000000007946 */ /* 0x000fea0003800000 */
[----:B------:R-:W-:Y:S07]  /*6340*/  BSSY B1, `(.L_x_115) ;  /* 0x000001a000017945 */ /* 0x000fee0003800000 */
[----:B-1----:R-:W-:Y:S05]  /*6350*/  @P0 BRA `(.L_x_116) ;  /* 0x0000000000600947 */ /* 0x002fea0003800000 */
[----:B------:R-:W-:Y:S01]  /*6360*/  ISETP.NE.AND P1, PT, R135, RZ, PT ;  /* 0x000000ff8700720c */ /* 0x000fe20003f25270 */
[----:B------:R-:W-:Y:S01]  /*6370*/  BSSY B0, `(.L_x_117) ;  /* 0x000000b000007945 */ /* 0x000fe20003800000 */
[----:B------:R-:W-:Y:S11]  /*6380*/  ISETP.NE.AND P0, PT, R121, RZ, PT ;  /* 0x000000ff7900720c */ /* 0x000ff60003f05270 */
[----:B------:R-:W-:Y:S05]  /*6390*/  @P1 LEA R5, R119, R130, 0xd ;  /* 0x0000008277051211 */ /* 0x000fea00078e68ff */
[--C-:B------:R-:W-:Y:S02]  /*63a0*/  @P1 IMAD R6, R132, -0x10, R5.reuse ;  /* 0xfffffff084061824 */ /* 0x100fe400078e0205 */
[----:B------:R-:W-:Y:S03]  /*63b0*/  @P1 IMAD R4, R131, -0x10, R5 ;  /* 0xfffffff083041824 */ /* 0x000fe600078e0205 */
[----:B------:R-:W-:Y:S01]  /*63c0*/  @P1 LEA R2, R129, R6, 0x4 ;  /* 0x0000000681021211 */ /* 0x000fe200078e20ff */
[----:B------:R-:W-:Y:S06]  /*63d0*/  @P0 BRA `(.L_x_118) ;  /* 0x0000000000100947 */ /* 0x000fec0003800000 */
[----:B------:R-:W-:Y:S02]  /*63e0*/  LEA R3, R119, UR41, 0x3 ;  /* 0x0000002977037c11 */ /* 0x000fe4000f8e18ff */
[----:B------:R-:W-:Y:S04]  /*63f0*/  SHF.L.U32 R0, R122, 0x1f, RZ ;  /* 0x0000001f7a007819 */ /* 0x000fe800000006ff */
[----:B------:R-:W1:Y:S02]  /*6400*/  SYNCS.PHASECHK.TRANS64.TRYWAIT P0, [R3+URZ+0x80], R0 ;  /* 0x00008000030075a7 */ /* 0x000e6400080011ff */
[----:B-1----:R-:W-:Y:S05]  /*6410*/  @!P0 BRA `(.L_x_119) ;  /* 0x0000005000148947 */ /* 0x002fea0003800000 */
.L_x_118:
[----:B------:R-:W-:Y:S05]  /*6420*/  BSYNC B0 ;  /* 0x0000000000007941 */ /* 0x000fea0003800000 */
.L_x_117:
[----:B------:R-:W-:Y:S01]  /*6430*/  ISETP.NE.AND P0, PT, R135, RZ, PT ;  /* 0x000000ff8700720c */ /* 0x000fe20003f05270 */
[----:B------:R-:W-:Y:S11]  /*6440*/  VIADD R119, R119, 0x1 ;  /* 0x0000000177777836 */ /* 0x000ff60000000000 */
[----:B------:R-:W-:Y:S01]  /*6450*/  @!UPT UIADD3 URZ, UPT, UPT, URZ, URZ, URZ ;  /* 0x000000fffffff290 */ /* 0x000fe2000fffe0ff */
[----:B------:R2:W3:Y:S04]  /*6460*/  @P0 LDS.128 R88, [R5] ;  /* 0x0000000005580984 */ /* 0x0004e80000000c00 */
[----:B------:R2:W4:Y:S04]  /*6470*/  @P0 LDS.128 R96, [R4+0x20] ;  /* 0x0000200004600984 */ /* 0x0005280000000c00 */
[----:B------:R2:W2:Y:S04]  /*6480*/  @P0 LDS.128 R92, [R6+0x10] ;  /* 0x00001000065c0984 */ /* 0x0004a80000000c00 */
[----:B------:R2:W2:Y:S01]  /*6490*/  @P0 LDS.128 R100, [R2+0x10] ;  /* 0x0000100002640984 */ /* 0x0004a20000000c00 */
[C---:B------:R-:W-:Y:S04]  /*64a0*/  ISETP.NE.AND P0, PT, R119.reuse, 0x4, PT ;  /* 0x000000047700780c */ /* 0x040fe80003f05270 */
[----:B-1----:R-:W-:Y:S02]  /*64b0*/  SEL R3, RZ, 0x1, P0 ;  /* 0x00000001ff037807 */ /* 0x002fe40000000000 */
[----:B------:R-:W-:Y:S02]  /*64c0*/  SEL R119, R119, RZ, P0 ;  /* 0x000000ff77777207 */ /* 0x000fe40000000000 */
[----:B------:R-:W-:Y:S02]  /*64d0*/  LOP3.LUT R122, R122, R3, RZ, 0x3c, !PT ;  /* 0x000000037a7a7212 */ /* 0x000fe400078e3cff */
.L_x_116:
[----:B------:R-:W-:Y:S05]  /*64e0*/  BSYNC B1 ;  /* 0x0000000000017941 */ /* 0x000fea0003800000 */
.L_x_115:
[C---:B------:R-:W-:Y:S01]  /*64f0*/  LOP3.LUT P1, RZ, R65.reuse, R116, RZ, 0xfc, !PT ;  /* 0x0000007441ff7212 */ /* 0x040fe2000782fcff */
[----:B------:R-:W-:Y:S01]  /*6500*/  IMAD.SHL.U32 R63, R65, 0x20, RZ ;  /* 0x00000020413f7824 */ /* 0x000fe200078e00ff */
[----:B------:R-:W-:Y:S01]  /*6510*/  LEA R111, R67, UR41, 0x3 ;  /* 0x00000029436f7c11 */ /* 0x000fe2000f8e18ff */
[----:B------:R-:W-:Y:S02]  /*6520*/  BSSY B0, `(.L_x_120) ;  /* 0x0000009000007945 */ /* 0x000fe40003800000 */
[----:B------:R-:W-:Y:S05]  /*6530*/  IMAD.IADD R16, R68, 0x1, R63 ;  /* 0x0000000144107824 */ /* 0x000fea00078e023f */
[----:B------:R-:W-:Y:S04]  /*6540*/  SHF.R.U32.HI R3, RZ, 0x15, R16 ;  /* 0x00000015ff037819 */ /* 0x000fe80000011610 */
[----:B------:R-:W-:Y:S01]  /*6550*/  LOP3.LUT P0, RZ, R3, 0x3, R134, 0x48, !PT ;  /* 0x0000000303ff7812 */ /* 0x000fe20007804886 */
[----:B------:R-:W-:Y:S01]  /*6560*/  @!UPT UIADD3 URZ, UPT, UPT, URZ, URZ, URZ ;  /* 0x000000fffffff290 */ /* 0x000fe2000fffe0ff */
[----:B------:R-:W-:Y:S11]  /*6570*/  @P1 BRA `(.L_x_121) ;  /* 0x00000000000c1947 */ /* 0x000ff60003800000 */
[----:B------:R-:W-:Y:S04]  /*6580*/  SHF.L.U32 R0, R128, 0x1f, RZ ;  /* 0x0000001f80007819 */ /* 0x000fe800000006ff */
[----:B------:R-:W1:Y:S02]  /*6590*/  SYNCS.PHASECHK.TRANS64.TRYWAIT P1, [R111+URZ+0xf0], R0 ;  /* 0x0000f0006f0075a7 */ /* 0x000e6400080211ff */
[----:B-1----:R-:W-:Y:S05]  /*65a0*/  @!P1 BRA `(.L_x_122) ;  /* 0x0000004c00c49947 */ /* 0x002fea0003800000 */
.L_x_121:
[----:B------:R-:W-:Y:S05]  /*65b0*/  BSYNC B0 ;  /* 0x0000000000007941 */ /* 0x000fea0003800000 */
.L_x_120:
[----:B------:R-:W-:Y:S05]  /*65c0*/  @!P0 BRA `(.L_x_123) ;  /* 0x0000000000408947 */ /* 0x000fea0003800000 */
[----:B------:R-:W1:Y:S01]  /*65d0*/  LDCU.64 UR8, c[0x4][0x70] ;  /* 0x01000e00ff0877ac */ /* 0x000e620008000a00 */
[----:B------:R-:W-:Y:S01]  /*65e0*/  MOV R3, 0x0 ;  /* 0x0000000000037802 */ /* 0x000fe20000000f00 */
[----:B------:R-:W-:Y:S02]  /*65f0*/  HFMA2 R12, -RZ, RZ, 0, 5.9604644775390625e-08 ;  /* 0x00000001ff0c7431 */ /* 0x000fe400000001ff */
[----:B------:R-:W-:Y:S02]  /*6600*/  IMAD.MOV.U32 R8, RZ, RZ, 0x192 ;  /* 0x00000192ff087424 */ /* 0x000fe400078e00ff */
[----:B------:R-:W-:Y:S01]  /*6610*/  IMAD.MOV.U32 R13, RZ, RZ, RZ ;  /* 0x000000ffff0d7224 */ /* 0x000fe200078e00ff */
[----:B------:R-:W5:Y:S01]  /*6620*/  LDCU.64 UR6, c[0x4][0x78] ;  /* 0x01000f00ff0677ac */ /* 0x000f620008000a00 */
[----:B--2---:R-:W2:Y:S01]  /*6630*/  LDC.64 R2, c[0x4][R3] ;  /* 0x0100000003027b82 */ /* 0x004ea20000000a00 */
[----:B------:R-:W3:Y:S01]  /*6640*/  LDCU.64 UR4, c[0x4][0x10] ;  /* 0x01000200ff0477ac */ /* 0x000ee20008000a00 */
[----:B-1----:R-:W-:Y:S01]  /*6650*/  MOV R5, UR9 ;  /* 0x0000000900057c02 */ /* 0x002fe20008000f00 */
[----:B------:R-:W-:Y:S01]  /*6660*/  IMAD.U32 R4, RZ, RZ, UR8 ;  /* 0x00000008ff047e24 */ /* 0x000fe2000f8e00ff */
[----:B-----5:R-:W-:Y:S01]  /*6670*/  MOV R7, UR7 ;  /* 0x0000000700077c02 */ /* 0x020fe20008000f00 */
[----:B------:R-:W-:Y:S01]  /*6680*/  IMAD.U32 R6, RZ, RZ, UR6 ;  /* 0x00000006ff067e24 */ /* 0x000fe2000f8e00ff */
[----:B---3--:R-:W-:Y:S01]  /*6690*/  MOV R11, UR5 ;  /* 0x00000005000b7c02 */ /* 0x008fe20008000f00 */
[----:B------:R-:W-:Y:S02]  /*66a0*/  IMAD.U32 R10, RZ, RZ, UR4 ;  /* 0x00000004ff0a7e24 */ /* 0x000fe4000f8e00ff */
[----:B------:R-:W-:Y:S07]  /*66b0*/  LEPC R20, `(.L_x_123) ;  /* 0x000000001014794e */ /* 0x000fee0000000000 */
[----:B--2-4-:R-:W-:Y:S05]  /*66c0*/  CALL.ABS.NOINC R2 ;  /* 0x0000000002007343 */ /* 0x014fea0003c00000 */
.L_x_123:
[----:B------:R-:W-:Y:S01]  /*66d0*/  ISETP.NE.AND P3, PT, R65, 0x3, PT ;  /* 0x000000034100780c */ /* 0x000fe20003f65270 */
[----:B------:R-:W-:Y:S05]  /*66e0*/  WARPSYNC.ALL ;  /* 0x0000000000007948 */ /* 0x000fea0003800000 */
[----:B------:R-:W-:Y:S01]  /*66f0*/  R2UR UR4, R16 ;  /* 0x00000000100472ca */ /* 0x000fe200000e0000 */
[----:B------:R-:W-:Y:S01]  /*6700*/  USHF.L.U32 UR8, UR43, 0xd, URZ ;  /* 0x0000000d2b087899 */ /* 0x000fe200080006ff */
[C---:B---3--:R-:W-:Y:S01]  /*6710*/  SHF.L.U32 R82, R88.reuse, 0x10, RZ ;  /* 0x0000001058527819 */ /* 0x048fe200000006ff */
[----:B------:R-:W-:Y:S01]  /*6720*/  HFMA2 R76, -RZ, RZ, 0.8349609375, 5.424022674560546875e-06 ;  /* 0x3aae005bff4c7431 */ /* 0x000fe200000001ff */
[----:B------:R-:W-:Y:S01]  /*6730*/  LOP3.LUT R85, R88, 0xffff0000, RZ, 0xc0, !PT ;  /* 0xffff000058557812 */ /* 0x000fe200078ec0ff */
[----:B------:R-:W-:Y:S01]  /*6740*/  HFMA2 R75, -RZ, RZ, 1.28515625, -179.25 ;  /* 0x3d24d99aff4b7431 */ /* 0x000fe200000001ff */
[C---:B------:R-:W-:Y:S01]  /*6750*/  SHF.L.U32 R84, R89.reuse, 0x10, RZ ;  /* 0x0000001059547819 */ /* 0x040fe200000006ff */
[----:B------:R-:W-:Y:S01]  /*6760*/  HFMA2 R73, -RZ, RZ, 1.8525390625, -0.310791015625 ;  /* 0x3f69b4f9ff497431 */ /* 0x000fe200000001ff */
[----:B------:R-:W-:Y:S01]  /*6770*/  LOP3.LUT R86, R89, 0xffff0000, RZ, 0xc0, !PT ;  /* 0xffff000059567812 */ /* 0x000fe200078ec0ff */
[----:B------:R-:W-:Y:S01]  /*6780*/  BSSY.RECONVERGENT B0, `(.L_x_124) ;  /* 0x00003b9000007945 */ /* 0x000fe20003800200 */
[----:B------:R-:W-:Y:S02]  /*6790*/  SHF.L.U32 R87, R90, 0x10, RZ ;  /* 0x000000105a577819 */ /* 0x000fe400000006ff */
[C---:B--2---:R-:W-:Y:S01]  /*67a0*/  SHF.L.U32 R36, R93.reuse, 0x10, RZ ;  /* 0x000000105d247819 */ /* 0x044fe200000006ff */
[----:B------:R-:W1:Y:S01]  /*67b0*/  LDTM.x32 R4, tmem[UR4] ;  /* 0x00000004000479ee */ /* 0x000e6200082c0000 */
[----:B------:R-:W-:Y:S01]  /*67c0*/  LOP3.LUT R38, R93, 0xffff0000, RZ, 0xc0, !PT ;  /* 0xffff00005d267812 */ /* 0x000fe200078ec0ff */
[----:B------:R-:W-:Y:S01]  /*67d0*/  @!P3 NOP ;  /* 0x000000000000b918 */ /* 0x000fe20000000000 */
[C---:B------:R-:W-:Y:S02]  /*67e0*/  SHF.L.U32 R37, R94.reuse, 0x10, RZ ;  /* 0x000000105e257819 */ /* 0x040fe400000006ff */
[----:B------:R-:W-:Y:S02]  /*67f0*/  LOP3.LUT R40, R94, 0xffff0000, RZ, 0xc0, !PT ;  /* 0xffff00005e287812 */ /* 0x000fe400078ec0ff */
[----:B------:R-:W-:Y:S02]  /*6800*/  SHF.L.U32 R39, R95, 0x10, RZ ;  /* 0x000000105f277819 */ /* 0x000fe400000006ff */
[----:B------:R-:W-:Y:S02]  /*6810*/  MOV R71, 0x3c09919f ;  /* 0x3c09919f00477802 */ /* 0x000fe40000000f00 */
[----:B------:R-:W-:Y:S02]  /*6820*/  MOV R74, 0x3e235519 ;  /* 0x3e235519004a7802 */ /* 0x000fe40000000f00 */
[----:B------:R-:W-:Y:S02]  /*6830*/  MOV R72, 0x3f210a14 ;  /* 0x3f210a1400487802 */ /* 0x000fe40000000f00 */
[----:B------:R-:W-:Y:S04]  /*6840*/  @!P3 IADD3 R111, PT, PT, R111, 0x110, RZ ;  /* 0x000001106f6fb810 */ /* 0x000fe80007ffe0ff */
[----:B------:R-:W-:Y:S04]  /*6850*/  @!P3 LOP3.LUT R111, R111, 0xfefffff8, RZ, 0xc0, !PT ;  /* 0xfefffff86f6fb812 */ /* 0x000fe800078ec0ff */
[----:B-1----:R1:W-:Y:S01]  /*6860*/  @!P3 SYNCS.ARRIVE.TRANS64.RED.A1T0 RZ, [R111+URZ], RZ ;  /* 0x000000ff6fffb9a7 */ /* 0x0023e200081004ff */
[C---:B------:R-:W-:Y:S01]  /*6870*/  FMUL R0, R69.reuse, R4 ;  /* 0x0000000445007220 */ /* 0x040fe20000400000 */
[C---:B------:R-:W-:Y:S01]  /*6880*/  FMUL R2, R69.reuse, R5 ;  /* 0x0000000545027220 */ /* 0x040fe20000400000 */
[C---:B------:R-:W-:Y:S01]  /*6890*/  FMUL R3, R69.reuse, R6 ;  /* 0x0000000645037220 */ /* 0x040fe20000400000 */
[----:B------:R-:W-:Y:S01]  /*68a0*/  FMUL R7, R69, R7 ;  /* 0x0000000745077220 */ /* 0x000fe20000400000 */
[----:B------:R-:W-:Y:S01]  /*68b0*/  FFMA R0, R83, R82, R0 ;  /* 0x0000005253007223 */ /* 0x000fe20000000000 */
[----:B------:R-:W-:Y:S01]  /*68c0*/  LOP3.LUT R82, R90, 0xffff0000, RZ, 0xc0, !PT ;  /* 0xffff00005a527812 */ /* 0x000fe200078ec0ff */
[----:B------:R-:W-:Y:S01]  /*68d0*/  FMUL R4, R69, R8 ;  /* 0x0000000845047220 */ /* 0x000fe20000400000 */
[----:B------:R-:W-:Y:S01]  /*68e0*/  FFMA R2, R83, R85, R2 ;  /* 0x0000005553027223 */ /* 0x000fe20000000002 */
[----:B------:R-:W-:Y:S01]  /*68f0*/  SHF.L.U32 R85, R91, 0x10, RZ ;  /* 0x000000105b557819 */ /* 0x000fe200000006ff */
[----:B------:R-:W-:Y:S01]  /*6900*/  FMUL R5, R69, R9 ;  /* 0x0000000945057220 */ /* 0x000fe20000400000 */
[----:B------:R-:W-:Y:S01]  /*6910*/  FFMA R3, R83, R84, R3 ;  /* 0x0000005453037223 */ /* 0x000fe20000000003 */
[----:B------:R-:W-:Y:S01]  /*6920*/  LOP3.LUT R84, R91, 0xffff0000, RZ, 0xc0, !PT ;  /* 0xffff00005b547812 */ /* 0x000fe200078ec0ff */
[C---:B------:R-:W-:Y:S01]  /*6930*/  FFMA R7, R83.reuse, R86, R7 ;  /* 0x0000005653077223 */ /* 0x040fe20000000007 */
[----:B------:R-:W-:Y:S01]  /*6940*/  FFMA R4, R83, R87, R4 ;  /* 0x0000005753047223 */ /* 0x000fe20000000004 */
[C---:B------:R-:W-:Y:S01]  /*6950*/  SHF.L.U32 R87, R92.reuse, 0x10, RZ ;  /* 0x000000105c577819 */ /* 0x040fe200000006ff */
[----:B------:R-:W-:Y:S01]  /*6960*/  FMUL R6, R69, R10 ;  /* 0x0000000a45067220 */ /* 0x000fe20000400000 */
[----:B------:R-:W-:Y:S01]  /*6970*/  FFMA R5, R83, R82, R5 ;  /* 0x0000005253057223 */ /* 0x000fe20000000005 */
[----:B------:R-:W-:Y:S01]  /*6980*/  LOP3.LUT R82, R92, 0xffff0000, RZ, 0xc0, !PT ;  /* 0xffff00005c527812 */ /* 0x000fe200078ec0ff */
[C---:B------:R-:W-:Y:S01]  /*6990*/  FMUL R11, R69.reuse, R11 ;  /* 0x0000000b450b7220 */ /* 0x040fe20000400000 */
[C---:B------:R-:W-:Y:S01]  /*69a0*/  FMUL R8, R69.reuse, R12 ;  /* 0x0000000c45087220 */ /* 0x040fe20000400000 */
[----:B------:R-:W-:Y:S01]  /*69b0*/  FMUL R9, R69, R13 ;  /* 0x0000000d45097220 */ /* 0x000fe20000400000 */
[----:B------:R-:W-:Y:S01]  /*69c0*/  FFMA R6, R83, R85, R6 ;  /* 0x0000005553067223 */ /* 0x000fe20000000006 */
[----:B------:R-:W-:Y:S01]  /*69d0*/  FMUL R10, R69, R14 ;  /* 0x0000000e450a7220 */ /* 0x000fe20000400000 */
[C---:B------:R-:W-:Y:S01]  /*69e0*/  FFMA R11, R83.reuse, R84, R11 ;  /* 0x00000054530b7223 */ /* 0x040fe2000000000b */
[----:B------:R-:W-:Y:S01]  /*69f0*/  FFMA R8, R83, R87, R8 ;  /* 0x0000005753087223 */ /* 0x000fe20000000008 */
[----:B------:R-:W-:Y:S01]  /*6a00*/  FMUL R15, R69, R15 ;  /* 0x0000000f450f7220 */ /* 0x000fe20000400000 */
[----:B------:R-:W-:Y:S01]  /*6a10*/  FFMA R9, R83, R82, R9 ;  /* 0x0000005253097223 */ /* 0x000fe20000000009 */
[----:B------:R-:W-:Y:S01]  /*6a20*/  MOV R82, 0x38eb4c3a ;  /* 0x38eb4c3a00527802 */ /* 0x000fe20000000f00 */
[----:B------:R-:W-:Y:S01]  /*6a30*/  FMUL R12, R69, R16 ;  /* 0x00000010450c7220 */ /* 0x000fe20000400000 */
[----:B------:R-:W-:Y:S01]  /*6a40*/  FFMA R10, R83, R36, R10 ;  /* 0x00000024530a7223 */ /* 0x000fe2000000000a */
[----:B------:R-:W-:Y:S01]  /*6a50*/  LOP3.LUT R36, R95, 0xffff0000, RZ, 0xc0, !PT ;  /* 0xffff00005f247812 */ /* 0x000fe200078ec0ff */
[C---:B------:R-:W-:Y:S01]  /*6a60*/  FMUL R13, R69.reuse, R17 ;  /* 0x00000011450d7220 */ /* 0x040fe20000400000 */
[----:B------:R-:W-:Y:S01]  /*6a70*/  FMUL R14, R69, R18 ;  /* 0x00000012450e7220 */ /* 0x000fe20000400000 */
[----:B------:R-:W-:Y:S01]  /*6a80*/  FFMA R15, R83, R38, R15 ;  /* 0x00000026530f7223 */ /* 0x000fe2000000000f */
[C---:B----4-:R-:W-:Y:S01]  /*6a90*/  LOP3.LUT R38, R96.reuse, 0xffff0000, RZ, 0xc0, !PT ;  /* 0xffff000060267812 */ /* 0x050fe200078ec0ff */
[----:B------:R-:W-:Y:S01]  /*6aa0*/  FMUL R19, R69, R19 ;  /* 0x0000001345137220 */ /* 0x000fe20000400000 */
[C---:B------:R-:W-:Y:S01]  /*6ab0*/  FFMA R12, R83.reuse, R37, R12 ;  /* 0x00000025530c7223 */ /* 0x040fe2000000000c */
[----:B------:R-:W-:Y:S01]  /*6ac0*/  SHF.L.U32 R37, R96, 0x10, RZ ;  /* 0x0000001060257819 */ /* 0x000fe200000006ff */
[C---:B------:R-:W-:Y:S01]  /*6ad0*/  FFMA R13, R83.reuse, R40, R13 ;  /* 0x00000028530d7223 */ /* 0x040fe2000000000d */
[----:B------:R-:W-:Y:S01]  /*6ae0*/  FFMA R14, R83, R39, R14 ;  /* 0x00000027530e7223 */ /* 0x000fe2000000000e */
[----:B------:R-:W-:Y:S01]  /*6af0*/  SHF.L.U32 R39, R97, 0x10, RZ ;  /* 0x0000001061277819 */ /* 0x000fe200000006ff */
[----:B------:R-:W-:Y:S01]  /*6b00*/  FMUL R16, R69, R20 ;  /* 0x0000001445107220 */ /* 0x000fe20000400000 */
[----:B------:R-:W-:Y:S01]  /*6b10*/  FFMA R19, R83, R36, R19 ;  /* 0x0000002453137223 */ /* 0x000fe20000000013 */
[----:B------:R-:W-:Y:S01]  /*6b20*/  LOP3.LUT R36, R97, 0xffff0000, RZ, 0xc0, !PT ;  /* 0xffff000061247812 */ /* 0x000fe200078ec0ff */
[C---:B------:R-:W-:Y:S01]  /*6b30*/  FMUL R17, R69.reuse, R21 ;  /* 0x0000001545117220 */ /* 0x040fe20000400000 */
[C---:B------:R-:W-:Y:S01]  /*6b40*/  FMUL R18, R69.reuse, R22 ;  /* 0x0000001645127220 */ /* 0x040fe20000400000 */
[----:B------:R-:W-:Y:S01]  /*6b50*/  FMUL R23, R69, R23 ;  /* 0x0000001745177220 */ /* 0x000fe20000400000 */
[C---:B------:R-:W-:Y:S01]  /*6b60*/  FFMA R16, R83.reuse, R37, R16 ;  /* 0x0000002553107223 */ /* 0x040fe20000000010 */
[C---:B------:R-:W-:Y:S01]  /*6b70*/  SHF.L.U32 R37, R98.reuse, 0x10, RZ ;  /* 0x0000001062257819 */ /* 0x040fe200000006ff */
[----:B------:R-:W-:Y:S01]  /*6b80*/  FFMA R17, R83, R38, R17 ;  /* 0x0000002653117223 */ /* 0x000fe20000000011 */
[----:B------:R-:W-:Y:S01]  /*6b90*/  LOP3.LUT R38, R99, 0xffff0000, RZ, 0xc0, !PT ;  /* 0xffff000063267812 */ /* 0x000fe200078ec0ff */
[----:B------:R-:W-:Y:S01]  /*6ba0*/  FFMA R18, R83, R39, R18 ;  /* 0x0000002753127223 */ /* 0x000fe20000000012 */
[----:B------:R-:W-:Y:S01]  /*6bb0*/  SHF.L.U32 R39, R99, 0x10, RZ ;  /* 0x0000001063277819 */ /* 0x000fe200000006ff */
[----:B------:R-:W-:Y:S01]  /*6bc0*/  FMUL R20, R69, R24 ;  /* 0x0000001845147220 */ /* 0x000fe20000400000 */
[----:B------:R-:W-:Y:S01]  /*6bd0*/  FFMA R23, R83, R36, R23 ;  /* 0x0000002453177223 */ /* 0x000fe20000000017 */
[----:B------:R-:W-:Y:S01]  /*6be0*/  LOP3.LUT R36, R98, 0xffff0000, RZ, 0xc0, !PT ;  /* 0xffff000062247812 */ /* 0x000fe200078ec0ff */
[----:B------:R-:W-:Y:S01]  /*6bf0*/  FMUL R21, R69, R25 ;  /* 0x0000001945157220 */ /* 0x000fe20000400000 */
[----:B------:R-:W-:Y:S01]  /*6c00*/  FFMA R20, R83, R37, R20 ;  /* 0x0000002553147223 */ /* 0x000fe20000000014 */
[C---:B------:R-:W-:Y:S01]  /*6c10*/  SHF.L.U32 R37, R100.reuse, 0x10, RZ ;  /* 0x0000001064257819 */ /* 0x040fe200000006ff */
[C---:B------:R-:W-:Y:S01]  /*6c20*/  FMUL R22, R69.reuse, R26 ;  /* 0x0000001a45167220 */ /* 0x040fe20000400000 */
[C---:B------:R-:W-:Y:S01]  /*6c30*/  FMUL R27, R69.reuse, R27 ;  /* 0x0000001b451b7220 */ /* 0x040fe20000400000 */
[----:B------:R-:W-:Y:S01]  /*6c40*/  FMUL R24, R69, R28 ;  /* 0x0000001c45187220 */ /* 0x000fe20000400000 */
[C---:B------:R-:W-:Y:S01]  /*6c50*/  FFMA R21, R83.reuse, R36, R21 ;  /* 0x0000002453157223 */ /* 0x040fe20000000015 */
[----:B------:R-:W-:Y:S01]  /*6c60*/  LOP3.LUT R36, R100, 0xffff0000, RZ, 0xc0, !PT ;  /* 0xffff000064247812 */ /* 0x000fe200078ec0ff */
[C---:B------:R-:W-:Y:S01]  /*6c70*/  FFMA R22, R83.reuse, R39, R22 ;  /* 0x0000002753167223 */ /* 0x040fe20000000016 */
[C---:B------:R-:W-:Y:S01]  /*6c80*/  SHF.L.U32 R39, R102.reuse, 0x10, RZ ;  /* 0x0000001066277819 */ /* 0x040fe200000006ff */
        /* <DEDUP_REMOVED lines=8> */
[C---:B------:R-:W-:Y:S01]  /*6d10*/  FMUL R31, R69.reuse, R31 ;  /* 0x0000001f451f7220 */ /* 0x040fe20000400000 */
[----:B------:R-:W-:Y:S01]  /*6d20*/  FMUL R40, R0, 0.70710676908493041992 ;  /* 0x3f3504f300287820 */ /* 0x000fe20000400000 */
[C---:B------:R-:W-:Y:S01]  /*6d30*/  FMUL R28, R69.reuse, R32 ;  /* 0x00000020451c7220 */ /* 0x040fe20000400000 */
[----:B------:R-:W-:Y:S01]  /*6d40*/  FMUL R29, R69, R33 ;  /* 0x00000021451d7220 */ /* 0x000fe20000400000 */
[C---:B------:R-:W-:Y:S01]  /*6d50*/  FFMA R26, R83.reuse, R37, R26 ;  /* 0x00000025531a7223 */ /* 0x040fe2000000001a */
[----:B------:R-:W-:Y:S01]  /*6d60*/  FFMA R31, R83, R38, R31 ;  /* 0x00000026531f7223 */ /* 0x000fe2000000001f */
[C---:B------:R-:W-:Y:S01]  /*6d70*/  FSETP.GE.AND P1, PT, |R40|.reuse, 1.0029599666595458984, PT ;  /* 0x3f8060fe2800780b */ /* 0x040fe20003f26200 */
[----:B------:R-:W-:Y:S01]  /*6d80*/  FMUL R33, R40, R40 ;  /* 0x0000002828217220 */ /* 0x000fe20000400000 */
[----:B------:R-:W-:Y:S01]  /*6d90*/  LOP3.LUT R38, R103, 0xffff0000, RZ, 0xc0, !PT ;  /* 0xffff000067267812 */ /* 0x000fe200078ec0ff */
[C---:B------:R-:W-:Y:S01]  /*6da0*/  FFMA R28, R83.reuse, R39, R28 ;  /* 0x00000027531c7223 */ /* 0x040fe2000000001c */
[----:B------:R-:W-:Y:S01]  /*6db0*/  FSEL R37, R82, 8.4834944573231041431e-05, P1 ;  /* 0x38b1e96a52257808 */ /* 0x000fe20000800000 */
[----:B------:R-:W-:Y:S01]  /*6dc0*/  FFMA R29, R83, R36, R29 ;  /* 0x00000024531d7223 */ /* 0x000fe2000000001d */
[----:B------:R-:W-:Y:S01]  /*6dd0*/  SHF.L.U32 R36, R103, 0x10, RZ ;  /* 0x0000001067247819 */ /* 0x000fe200000006ff */
[C---:B------:R-:W-:Y:S01]  /*6de0*/  FMUL R30, R69.reuse, R34 ;  /* 0x00000022451e7220 */ /* 0x040fe20000400000 */
[----:B------:R-:W-:Y:S01]  /*6df0*/  FSEL R41, |R40|, R33, P1 ;  /* 0x0000002128297208 */ /* 0x000fe20000800200 */
[----:B------:R-:W-:Y:S01]  /*6e00*/  FMUL R35, R69, R35 ;  /* 0x0000002345237220 */ /* 0x000fe20000400000 */
[----:B------:R-:W-:Y:S01]  /*6e10*/  FSEL R32, -R76, -0.00082130916416645050049, P1 ;  /* 0xba574d204c207808 */ /* 0x000fe20000800100 */
[----:B------:R-:W-:Y:S01]  /*6e20*/  FFMA R30, R83, R36, R30 ;  /* 0x00000024531e7223 */ /* 0x000fe2000000001e */
[----:B------:R-:W-:Y:S01]  /*6e30*/  FSEL R33, R71, 0.0052134888246655464172, P1 ;  /* 0x3baad5ea47217808 */ /* 0x000fe20000800000 */
[----:B------:R-:W-:Y:S01]  /*6e40*/  FFMA R35, R83, R38, R35 ;  /* 0x0000002653237223 */ /* 0x000fe20000000023 */
[----:B------:R-:W-:Y:S01]  /*6e50*/  FSEL R34, -R75, -0.026868773624300956726, P1 ;  /* 0xbcdc1be74b227808 */ /* 0x000fe20000800100 */
[-C--:B------:R-:W-:Y:S01]  /*6e60*/  FFMA R32, R37, R41.reuse, R32 ;  /* 0x0000002925207223 */ /* 0x080fe20000000020 */
[----:B------:R-:W-:Y:S01]  /*6e70*/  FSEL R37, R74, 0.11284004896879196167, P1 ;  /* 0x3de718af4a257808 */ /* 0x000fe20000800000 */
[----:B------:R-:W-:Y:S02]  /*6e80*/  FMUL R39, R2, 0.70710676908493041992 ;  /* 0x3f3504f302277820 */ /* 0x000fe40000400000 */
[-C--:B------:R-:W-:Y:S01]  /*6e90*/  FFMA R33, R32, R41.reuse, R33 ;  /* 0x0000002920217223 */ /* 0x080fe20000000021 */
[----:B------:R-:W-:Y:S02]  /*6ea0*/  FSEL R32, R73, -0.37612664699554443359, P1 ;  /* 0xbec093ac49207808 */ /* 0x000fe40000800000 */
[----:B------:R-:W-:Y:S01]  /*6eb0*/  FSETP.GE.AND P0, PT, |R39|, 1.0029599666595458984, PT ;  /* 0x3f8060fe2700780b */ /* 0x000fe20003f06200 */
[-C--:B------:R-:W-:Y:S01]  /*6ec0*/  FFMA R34, R33, R41.reuse, R34 ;  /* 0x0000002921227223 */ /* 0x080fe20000000022 */
[----:B------:R-:W-:Y:S02]  /*6ed0*/  FSEL R33, R72, 0.12837915122509002686, P1 ;  /* 0x3e0375d348217808 */ /* 0x000fe40000800000 */
[----:B------:R-:W-:Y:S01]  /*6ee0*/  FSEL R36, -R75, -0.026868773624300956726, P0 ;  /* 0xbcdc1be74b247808 */ /* 0x000fe20000000100 */
[----:B------:R-:W-:Y:S01]  /*6ef0*/  FFMA R37, R34, R41, R37 ;  /* 0x0000002922257223 */ /* 0x000fe20000000025 */
[----:B------:R-:W-:Y:S03]  /*6f00*/  FMUL R34, R39, R39 ;  /* 0x0000002727227220 */ /* 0x000fe60000400000 */
[-C--:B------:R-:W-:Y:S01]  /*6f10*/  FFMA R32, R37, R41.reuse, R32 ;  /* 0x0000002925207223 */ /* 0x080fe20000000020 */
[----:B------:R-:W-:Y:S02]  /*6f20*/  FSEL R37, R82, 8.4834944573231041431e-05, P0 ;  /* 0x38b1e96a52257808 */ /* 0x000fe40000000000 */
[----:B------:R-:W-:Y:S01]  /*6f30*/  FSEL R38, |R39|, R34, P0 ;  /* 0x0000002227267208 */ /* 0x000fe20000000200 */
[----:B------:R-:W-:Y:S01]  /*6f40*/  FFMA R33, R32, R41, R33 ;  /* 0x0000002920217223 */ /* 0x000fe20000000021 */
[----:B------:R-:W-:Y:S01]  /*6f50*/  FSEL R34, -R41, R40, P1 ;  /* 0x0000002829227208 */ /* 0x000fe20000800100 */
[----:B------:R-:W-:Y:S01]  /*6f60*/  FMUL R41, R3, 0.70710676908493041992 ;  /* 0x3f3504f303297820 */ /* 0x000fe20000400000 */
[----:B------:R-:W-:Y:S03]  /*6f70*/  FSEL R32, -R76, -0.00082130916416645050049, P0 ;  /* 0xba574d204c207808 */ /* 0x000fe60000000100 */
[----:B------:R-:W-:Y:S01]  /*6f80*/  FFMA R34, R33, R34, R34 ;  /* 0x0000002221227223 */ /* 0x000fe20000000022 */
[----:B------:R-:W-:Y:S01]  /*6f90*/  FSEL R33, R71, 0.0052134888246655464172, P0 ;  /* 0x3baad5ea47217808 */ /* 0x000fe20000000000 */
[-C--:B------:R-:W-:Y:S01]  /*6fa0*/  FFMA R32, R37, R38.reuse, R32 ;  /* 0x0000002625207223 */ /* 0x080fe20000000020 */
[----:B------:R-:W-:Y:S01]  /*6fb0*/  FSEL R37, R74, 0.11284004896879196167, P0 ;  /* 0x3de718af4a257808 */ /* 0x000fe20000000000 */
[----:B------:R-:W2:Y:S01]  /*6fc0*/  @P1 MUFU.EX2 R43, R34 ;  /* 0x00000022002b1308 */ /* 0x000ea20000000800 */
[----:B------:R-:W-:Y:S01]  /*6fd0*/  FSETP.GE.AND P2, PT, |R41|, 1.0029599666595458984, PT ;  /* 0x3f8060fe2900780b */ /* 0x000fe20003f46200 */
[-C--:B------:R-:W-:Y:S01]  /*6fe0*/  FFMA R33, R32, R38.reuse, R33 ;  /* 0x0000002620217223 */ /* 0x080fe20000000021 */
[----:B------:R-:W-:Y:S03]  /*6ff0*/  FSEL R32, R73, -0.37612664699554443359, P0 ;  /* 0xbec093ac49207808 */ /* 0x000fe60000000000 */
[-C--:B------:R-:W-:Y:S01]  /*7000*/  FFMA R36, R33, R38.reuse, R36 ;  /* 0x0000002621247223 */ /* 0x080fe20000000024 */
[----:B------:R-:W-:Y:S03]  /*7010*/  FSEL R33, R72, 0.12837915122509002686, P0 ;  /* 0x3e0375d348217808 */ /* 0x000fe60000000000 */
[-C--:B------:R-:W-:Y:S01]  /*7020*/  FFMA R37, R36, R38.reuse, R37 ;  /* 0x0000002624257223 */ /* 0x080fe20000000025 */
[----:B------:R-:W-:Y:S03]  /*7030*/  FMUL R36, R41, R41 ;  /* 0x0000002929247220 */ /* 0x000fe60000400000 */
[----:B------:R-:W-:Y:S01]  /*7040*/  FFMA R32, R37, R38, R32 ;  /* 0x0000002625207223 */ /* 0x000fe20000000020 */
[----:B------:R-:W-:Y:S02]  /*7050*/  FSEL R37, R82, 8.4834944573231041431e-05, P2 ;  /* 0x38b1e96a52257808 */ /* 0x000fe40001000000 */
[----:B------:R-:W-:Y:S01]  /*7060*/  FSEL R42, |R41|, R36, P2 ;  /* 0x00000024292a7208 */ /* 0x000fe20001000200 */
[----:B------:R-:W-:Y:S01]  /*7070*/  FFMA R33, R32, R38, R33 ;  /* 0x0000002620217223 */ /* 0x000fe20000000021 */
[----:B------:R-:W-:Y:S01]  /*7080*/  FSEL R32, -R38, R39, P0 ;  /* 0x0000002726207208 */ /* 0x000fe20000000100 */
[----:B--2---:R-:W-:Y:S01]  /*7090*/  @P1 FADD R45, -R43, 1 ;  /* 0x3f8000002b2d1421 */ /* 0x004fe20000000100 */
[----:B------:R-:W-:Y:S01]  /*70a0*/  FSEL R36, -R76, -0.00082130916416645050049, P2 ;  /* 0xba574d204c247808 */ /* 0x000fe20001000100 */
[----:B------:R-:W-:Y:S01]  /*70b0*/  FMUL R43, R7, 0.70710676908493041992 ;  /* 0x3f3504f3072b7820 */ /* 0x000fe20000400000 */
[----:B------:R-:W-:Y:S01]  /*70c0*/  FSEL R38, -R75, -0.026868773624300956726, P2 ;  /* 0xbcdc1be74b267808 */ /* 0x000fe20001000100 */
[----:B------:R-:W-:Y:S01]  /*70d0*/  FFMA R32, R33, R32, R32 ;  /* 0x0000002021207223 */ /* 0x000fe20000000020 */
[----:B------:R-:W-:Y:S01]  /*70e0*/  FSEL R33, R71, 0.0052134888246655464172, P2 ;  /* 0x3baad5ea47217808 */ /* 0x000fe20001000000 */
[-C--:B------:R-:W-:Y:S01]  /*70f0*/  FFMA R36, R37, R42.reuse, R36 ;  /* 0x0000002a25247223 */ /* 0x080fe20000000024 */
[----:B------:R-:W-:Y:S02]  /*7100*/  FSEL R37, R74, 0.11284004896879196167, P2 ;  /* 0x3de718af4a257808 */ /* 0x000fe40001000000 */
[----:B------:R-:W-:Y:S01]  /*7110*/  @P1 LOP3.LUT R34, R45, 0x80000000, R40, 0xb8, !PT ;  /* 0x800000002d221812 */ /* 0x000fe200078eb828 */
[-C--:B------:R-:W-:Y:S01]  /*7120*/  FFMA R33, R36, R42.reuse, R33 ;  /* 0x0000002a24217223 */ /* 0x080fe20000000021 */
[----:B------:R-:W-:Y:S02]  /*7130*/  FSEL R36, R73, -0.37612664699554443359, P2 ;  /* 0xbec093ac49247808 */ /* 0x000fe40001000000 */
[----:B------:R-:W-:Y:S01]  /*7140*/  FSETP.GE.AND P1, PT, |R43|, 1.0029599666595458984, PT ;  /* 0x3f8060fe2b00780b */ /* 0x000fe20003f26200 */
[-C--:B------:R-:W-:Y:S01]  /*7150*/  FFMA R38, R33, R42.reuse, R38 ;  /* 0x0000002a21267223 */ /* 0x080fe20000000026 */
[----:B------:R-:W-:Y:S01]  /*7160*/  FSEL R33, R72, 0.12837915122509002686, P2 ;  /* 0x3e0375d348217808 */ /* 0x000fe20001000000 */
[----:B------:R-:W-:Y:S01]  /*7170*/  FADD R141, R34, 1 ;  /* 0x3f800000228d7421 */ /* 0x000fe20000000000 */
[----:B------:R-:W-:Y:S01]  /*7180*/  FSEL R40, R82, 8.4834944573231041431e-05, P1 ;  /* 0x38b1e96a52287808 */ /* 0x000fe20000800000 */
[-C--:B------:R-:W-:Y:S01]  /*7190*/  FFMA R37, R38, R42.reuse, R37 ;  /* 0x0000002a26257223 */ /* 0x080fe20000000025 */
[----:B------:R-:W-:Y:S03]  /*71a0*/  FMUL R38, R43, R43 ;  /* 0x0000002b2b267220 */ /* 0x000fe60000400000 */
[----:B------:R-:W-:Y:S01]  /*71b0*/  FFMA R36, R37, R42, R36 ;  /* 0x0000002a25247223 */ /* 0x000fe20000000024 */
[----:B------:R-:W-:Y:S02]  /*71c0*/  FSEL R37, -R76, -0.00082130916416645050049, P1 ;  /* 0xba574d204c257808 */ /* 0x000fe40000800100 */
[----:B------:R-:W-:Y:S01]  /*71d0*/  FSEL R44, |R43|, R38, P1 ;  /* 0x000000262b2c7208 */ /* 0x000fe20000800200 */
[----:B------:R-:W-:Y:S01]  /*71e0*/  FFMA R33, R36, R42, R33 ;  /* 0x0000002a24217223 */ /* 0x000fe20000000021 */
[----:B------:R-:W-:Y:S02]  /*71f0*/  FSEL R36, -R42, R41, P2 ;  /* 0x000000292a247208 */ /* 0x000fe40001000100 */
[----:B------:R-:W-:Y:S01]  /*7200*/  FSEL R38, R71, 0.0052134888246655464172, P1 ;  /* 0x3baad5ea47267808 */ /* 0x000fe20000800000 */
[----:B------:R-:W2:Y:S02]  /*7210*/  @P0 MUFU.EX2 R42, R32 ;  /* 0x00000020002a0308 */ /* 0x000ea40000000800 */
[----:B------:R-:W-:Y:S01]  /*7220*/  FFMA R36, R33, R36, R36 ;  /* 0x0000002421247223 */ /* 0x000fe20000000024 */
[----:B------:R-:W-:Y:S01]  /*7230*/  FSEL R33, -R75, -0.026868773624300956726, P1 ;  /* 0xbcdc1be74b217808 */ /* 0x000fe20000800100 */
[-C--:B------:R-:W-:Y:S01]  /*7240*/  FFMA R37, R40, R44.reuse, R37 ;  /* 0x0000002c28257223 */ /* 0x080fe20000000025 */
[----:B------:R-:W-:Y:S03]  /*7250*/  FSEL R40, R74, 0.11284004896879196167, P1 ;  /* 0x3de718af4a287808 */ /* 0x000fe60000800000 */
[-C--:B------:R-:W-:Y:S04]  /*7260*/  FFMA R38, R37, R44.reuse, R38 ;  /* 0x0000002c25267223 */ /* 0x080fe80000000026 */
[-C--:B------:R-:W-:Y:S01]  /*7270*/  FFMA R33, R38, R44.reuse, R33 ;  /* 0x0000002c26217223 */ /* 0x080fe20000000021 */
[----:B------:R-:W-:Y:S03]  /*7280*/  FSEL R38, R72, 0.12837915122509002686, P1 ;  /* 0x3e0375d348267808 */ /* 0x000fe60000800000 */
[-C--:B------:R-:W-:Y:S01]  /*7290*/  FFMA R40, R33, R44.reuse, R40 ;  /* 0x0000002c21287223 */ /* 0x080fe20000000028 */
[----:B------:R-:W-:Y:S01]  /*72a0*/  FSEL R33, R73, -0.37612664699554443359, P1 ;  /* 0xbec093ac49217808 */ /* 0x000fe20000800000 */
[----:B--2---:R-:W-:Y:S01]  /*72b0*/  @P0 FADD R46, -R42, 1 ;  /* 0x3f8000002a2e0421 */ /* 0x004fe20000000100 */
[----:B------:R-:W-:Y:S03]  /*72c0*/  FMUL R42, R4, 0.70710676908493041992 ;  /* 0x3f3504f3042a7820 */ /* 0x000fe60000400000 */
[----:B------:R-:W-:Y:S01]  /*72d0*/  FFMA R33, R40, R44, R33 ;  /* 0x0000002c28217223 */ /* 0x000fe20000000021 */
[----:B------:R-:W-:Y:S01]  /*72e0*/  @P0 LOP3.LUT R32, R46, 0x80000000, R39, 0xb8, !PT ;  /* 0x800000002e200812 */ /* 0x000fe200078eb827 */
[C---:B------:R-:W-:Y:S01]  /*72f0*/  FMUL R37, R42.reuse, R42 ;  /* 0x0000002a2a257220 */ /* 0x040fe20000400000 */
[----:B------:R-:W-:Y:S01]  /*7300*/  FSETP.GE.AND P0, PT, |R42|, 1.0029599666595458984, PT ;  /* 0x3f8060fe2a00780b */ /* 0x000fe20003f06200 */
[----:B------:R-:W-:Y:S01]  /*7310*/  FFMA R38, R33, R44, R38 ;  /* 0x0000002c21267223 */ /* 0x000fe20000000026 */
[----:B------:R-:W-:Y:S01]  /*7320*/  FSEL R33, -R44, R43, P1 ;  /* 0x0000002b2c217208 */ /* 0x000fe20000800100 */
[----:B------:R-:W-:Y:S01]  /*7330*/  FADD R139, R32, 1 ;  /* 0x3f800000208b7421 */ /* 0x000fe20000000000 */
[----:B------:R-:W-:Y:S01]  /*7340*/  FSEL R45, |R42|, R37, P0 ;  /* 0x000000252a2d7208 */ /* 0x000fe20000000200 */
[----:B------:R-:W2:Y:S01]  /*7350*/  @P2 MUFU.EX2 R44, R36 ;  /* 0x00000024002c2308 */ /* 0x000ea20000000800 */
[----:B------:R-:W-:Y:S01]  /*7360*/  FSEL R40, R82, 8.4834944573231041431e-05, P0 ;  /* 0x38b1e96a52287808 */ /* 0x000fe20000000000 */
[----:B------:R-:W-:Y:S01]  /*7370*/  FMUL R32, R29, 0.70710676908493041992 ;  /* 0x3f3504f31d207820 */ /* 0x000fe20000400000 */
[----:B------:R-:W-:Y:S01]  /*7380*/  FSEL R37, -R76, -0.00082130916416645050049, P0 ;  /* 0xba574d204c257808 */ /* 0x000fe20000000100 */
[----:B------:R-:W-:Y:S01]  /*7390*/  FFMA R33, R38, R33, R33 ;  /* 0x0000002126217223 */ /* 0x000fe20000000021 */
[----:B------:R-:W-:Y:S02]  /*73a0*/  FSEL R38, R71, 0.0052134888246655464172, P0 ;  /* 0x3baad5ea47267808 */ /* 0x000fe40000000000 */
[----:B------:R-:W-:Y:S01]  /*73b0*/  FSEL R39, -R75, -0.026868773624300956726, P0 ;  /* 0xbcdc1be74b277808 */ /* 0x000fe20000000100 */
[-C--:B------:R-:W-:Y:S01]  /*73c0*/  FFMA R37, R40, R45.reuse, R37 ;  /* 0x0000002d28257223 */ /* 0x080fe20000000025 */
[----:B------:R-:W-:Y:S01]  /*73d0*/  FSEL R40, R74, 0.11284004896879196167, P0 ;  /* 0x3de718af4a287808 */ /* 0x000fe20000000000 */
[----:B------:R-:W3:Y:S02]  /*73e0*/  @P1 MUFU.EX2 R46, R33 ;  /* 0x00000021002e1308 */ /* 0x000ee40000000800 */
[-C--:B------:R-:W-:Y:S01]  /*73f0*/  FFMA R38, R37, R45.reuse, R38 ;  /* 0x0000002d25267223 */ /* 0x080fe20000000026 */
[----:B------:R-:W-:Y:S03]  /*7400*/  FSEL R37, R73, -0.37612664699554443359, P0 ;  /* 0xbec093ac49257808 */ /* 0x000fe60000000000 */
[-C--:B------:R-:W-:Y:S01]  /*7410*/  FFMA R39, R38, R45.reuse, R39 ;  /* 0x0000002d26277223 */ /* 0x080fe20000000027 */
[----:B--2---:R-:W-:Y:S01]  /*7420*/  @P2 FADD R38, -R44, 1 ;  /* 0x3f8000002c262421 */ /* 0x004fe20000000100 */
[----:B------:R-:W-:Y:S02]  /*7430*/  FMUL R44, R5, 0.70710676908493041992 ;  /* 0x3f3504f3052c7820 */ /* 0x000fe40000400000 */
[-C--:B------:R-:W-:Y:S02]  /*7440*/  FFMA R40, R39, R45.reuse, R40 ;  /* 0x0000002d27287223 */ /* 0x080fe40000000028 */
[----:B------:R-:W-:Y:S01]  /*7450*/  @P2 LOP3.LUT R36, R38, 0x80000000, R41, 0xb8, !PT ;  /* 0x8000000026242812 */ /* 0x000fe200078eb829 */
[----:B------:R-:W-:Y:S01]  /*7460*/  FMUL R39, R44, R44 ;  /* 0x0000002c2c277220 */ /* 0x000fe20000400000 */
[----:B------:R-:W-:Y:S01]  /*7470*/  FSEL R38, R72, 0.12837915122509002686, P0 ;  /* 0x3e0375d348267808 */ /* 0x000fe20000000000 */
[-C--:B------:R-:W-:Y:S01]  /*7480*/  FFMA R37, R40, R45.reuse, R37 ;  /* 0x0000002d28257223 */ /* 0x080fe20000000025 */
[----:B------:R-:W-:Y:S01]  /*7490*/  FSETP.GE.AND P2, PT, |R44|, 1.0029599666595458984, PT ;  /* 0x3f8060fe2c00780b */ /* 0x000fe20003f46200 */
[----:B------:R-:W-:Y:S01]  /*74a0*/  FADD R36, R36, 1 ;  /* 0x3f80000024247421 */ /* 0x000fe20000000000 */
[----:B---3--:R-:W-:Y:S01]  /*74b0*/  @P1 FADD R48, -R46, 1 ;  /* 0x3f8000002e301421 */ /* 0x008fe20000000100 */
[----:B------:R-:W-:Y:S01]  /*74c0*/  FFMA R38, R37, R45, R38 ;  /* 0x0000002d25267223 */ /* 0x000fe20000000026 */
[----:B------:R-:W-:Y:S01]  /*74d0*/  FSEL R37, -R45, R42, P0 ;  /* 0x0000002a2d257208 */ /* 0x000fe20000000100 */
[----:B------:R-:W-:Y:S01]  /*74e0*/  FMUL R46, R6, 0.70710676908493041992 ;  /* 0x3f3504f3062e7820 */ /* 0x000fe20000400000 */
[----:B------:R-:W-:Y:S02]  /*74f0*/  FSEL R45, |R44|, R39, P2 ;  /* 0x000000272c2d7208 */ /* 0x000fe40001000200 */
[----:B------:R-:W-:Y:S01]  /*7500*/  FSEL R40, R82, 8.4834944573231041431e-05, P2 ;  /* 0x38b1e96a52287808 */ /* 0x000fe20001000000 */
[----:B------:R-:W-:Y:S01]  /*7510*/  FFMA R37, R38, R37, R37 ;  /* 0x0000002526257223 */ /* 0x000fe20000000025 */
[----:B------:R-:W-:Y:S02]  /*7520*/  FSEL R39, -R76, -0.00082130916416645050049, P2 ;  /* 0xba574d204c277808 */ /* 0x000fe40001000100 */
[----:B------:R-:W-:Y:S02]  /*7530*/  FSEL R38, R71, 0.0052134888246655464172, P2 ;  /* 0x3baad5ea47267808 */ /* 0x000fe40001000000 */
[----:B------:R-:W-:Y:S01]  /*7540*/  FSEL R41, -R75, -0.026868773624300956726, P2 ;  /* 0xbcdc1be74b297808 */ /* 0x000fe20001000100 */
[-C--:B------:R-:W-:Y:S01]  /*7550*/  FFMA R39, R40, R45.reuse, R39 ;  /* 0x0000002d28277223 */ /* 0x080fe20000000027 */
[----:B------:R-:W-:Y:S02]  /*7560*/  FSEL R40, R74, 0.11284004896879196167, P2 ;  /* 0x3de718af4a287808 */ /* 0x000fe40001000000 */
[----:B------:R-:W-:Y:S01]  /*7570*/  @P1 LOP3.LUT R33, R48, 0x80000000, R43, 0xb8, !PT ;  /* 0x8000000030211812 */ /* 0x000fe200078eb82b */
[-C--:B------:R-:W-:Y:S01]  /*7580*/  FFMA R38, R39, R45.reuse, R38 ;  /* 0x0000002d27267223 */ /* 0x080fe20000000026 */
[----:B------:R-:W-:Y:S02]  /*7590*/  FSEL R39, R73, -0.37612664699554443359, P2 ;  /* 0xbec093ac49277808 */ /* 0x000fe40001000000 */
[----:B------:R-:W-:Y:S01]  /*75a0*/  FSETP.GE.AND P1, PT, |R46|, 1.0029599666595458984, PT ;  /* 0x3f8060fe2e00780b */ /* 0x000fe20003f26200 */
[-C--:B------:R-:W-:Y:S01]  /*75b0*/  FFMA R41, R38, R45.reuse, R41 ;  /* 0x0000002d26297223 */ /* 0x080fe20000000029 */
[----:B------:R-:W-:Y:S02]  /*75c0*/  FSEL R38, R72, 0.12837915122509002686, P2 ;  /* 0x3e0375d348267808 */ /* 0x000fe40001000000 */
        /* <DEDUP_REMOVED lines=14> */
[-C--:B------:R-:W-:Y:S01]  /*76b0*/  FFMA R41, R40, R47.reuse, R41 ;  /* 0x0000002f28297223 */ /* 0x080fe20000000029 */
[----:B------:R-:W-:Y:S03]  /*76c0*/  FSEL R40, R73, -0.37612664699554443359, P1 ;  /* 0xbec093ac49287808 */ /* 0x000fe60000800000 */
[-C--:B------:R-:W-:Y:S04]  /*76d0*/  FFMA R38, R41, R47.reuse, R38 ;  /* 0x0000002f29267223 */ /* 0x080fe80000000026 */
[-C--:B------:R-:W-:Y:S01]  /*76e0*/  FFMA R43, R38, R47.reuse, R43 ;  /* 0x0000002f262b7223 */ /* 0x080fe2000000002b */
[----:B------:R-:W-:Y:S01]  /*76f0*/  FSEL R38, -R47, R46, P1 ;  /* 0x0000002e2f267208 */ /* 0x000fe20000800100 */
[----:B--2---:R-:W-:Y:S01]  /*7700*/  @P0 FADD R41, -R45, 1 ;  /* 0x3f8000002d290421 */ /* 0x004fe20000000100 */
[----:B------:R-:W-:Y:S01]  /*7710*/  FMUL R45, R11, 0.70710676908493041992 ;  /* 0x3f3504f30b2d7820 */ /* 0x000fe20000400000 */
[----:B------:R-:W-:Y:S03]  /*7720*/  FFMA R40, R43, R47, R40 ;  /* 0x0000002f2b287223 */ /* 0x000fe60000000028 */
[----:B------:R-:W-:Y:S01]  /*7730*/  @P0 LOP3.LUT R37, R41, 0x80000000, R42, 0xb8, !PT ;  /* 0x8000000029250812 */ /* 0x000fe200078eb82a */
[C---:B------:R-:W-:Y:S01]  /*7740*/  FMUL R42, R45.reuse, R45 ;  /* 0x0000002d2d2a7220 */ /* 0x040fe20000400000 */
[----:B------:R-:W-:Y:S02]  /*7750*/  FSEL R41, R72, 0.12837915122509002686, P1 ;  /* 0x3e0375d348297808 */ /* 0x000fe40000800000 */
[C---:B------:R-:W-:Y:S03]  /*7760*/  FSETP.GE.AND P0, PT, |R45|.reuse, 1.0029599666595458984, PT ;  /* 0x3f8060fe2d00780b */ /* 0x040fe60003f06200 */
[----:B------:R-:W-:Y:S01]  /*7770*/  FFMA R41, R40, R47, R41 ;  /* 0x0000002f28297223 */ /* 0x000fe20000000029 */
[----:B------:R-:W-:Y:S01]  /*7780*/  FSEL R48, |R45|, R42, P0 ;  /* 0x0000002a2d307208 */ /* 0x000fe20000000200 */
[----:B------:R-:W2:Y:S01]  /*7790*/  @P2 MUFU.EX2 R47, R39 ;  /* 0x00000027002f2308 */ /* 0x000ea20000000800 */
[----:B------:R-:W-:Y:S01]  /*77a0*/  FSEL R43, R82, 8.4834944573231041431e-05, P0 ;  /* 0x38b1e96a522b7808 */ /* 0x000fe20000000000 */
[----:B------:R-:W-:Y:S01]  /*77b0*/  FFMA R38, R41, R38, R38 ;  /* 0x0000002629267223 */ /* 0x000fe20000000026 */
[----:B------:R-:W-:Y:S02]  /*77c0*/  FSEL R40, -R76, -0.00082130916416645050049, P0 ;  /* 0xba574d204c287808 */ /* 0x000fe40000000100 */
[----:B------:R-:W-:Y:S02]  /*77d0*/  FSEL R41, R71, 0.0052134888246655464172, P0 ;  /* 0x3baad5ea47297808 */ /* 0x000fe40000000000 */
[----:B------:R-:W-:Y:S01]  /*77e0*/  FSEL R42, -R75, -0.026868773624300956726, P0 ;  /* 0xbcdc1be74b2a7808 */ /* 0x000fe20000000100 */
[-C--:B------:R-:W-:Y:S01]  /*77f0*/  FFMA R40, R43, R48.reuse, R40 ;  /* 0x000000302b287223 */ /* 0x080fe20000000028 */
[----:B------:R-:W-:Y:S03]  /*7800*/  FSEL R43, R74, 0.11284004896879196167, P0 ;  /* 0x3de718af4a2b7808 */ /* 0x000fe60000000000 */
[-C--:B------:R-:W-:Y:S01]  /*7810*/  FFMA R41, R40, R48.reuse, R41 ;  /* 0x0000003028297223 */ /* 0x080fe20000000029 */
[----:B------:R-:W-:Y:S03]  /*7820*/  FSEL R40, R73, -0.37612664699554443359, P0 ;  /* 0xbec093ac49287808 */ /* 0x000fe60000000000 */
[-C--:B------:R-:W-:Y:S01]  /*7830*/  FFMA R42, R41, R48.reuse, R42 ;  /* 0x00000030292a7223 */ /* 0x080fe2000000002a */
[----:B------:R-:W-:Y:S01]  /*7840*/  FSEL R41, R72, 0.12837915122509002686, P0 ;  /* 0x3e0375d348297808 */ /* 0x000fe20000000000 */
[----:B--2---:R-:W-:Y:S01]  /*7850*/  @P2 FADD R49, -R47, 1 ;  /* 0x3f8000002f312421 */ /* 0x004fe20000000100 */
[----:B------:R-:W-:Y:S01]  /*7860*/  FMUL R47, R8, 0.70710676908493041992 ;  /* 0x3f3504f3082f7820 */ /* 0x000fe20000400000 */
[-C--:B------:R-:W-:Y:S03]  /*7870*/  FFMA R43, R42, R48.reuse, R43 ;  /* 0x000000302a2b7223 */ /* 0x080fe6000000002b */
[----:B------:R-:W-:Y:S01]  /*7880*/  @P2 LOP3.LUT R39, R49, 0x80000000, R44, 0xb8, !PT ;  /* 0x8000000031272812 */ /* 0x000fe200078eb82c */
[-C--:B------:R-:W-:Y:S01]  /*7890*/  FFMA R40, R43, R48.reuse, R40 ;  /* 0x000000302b287223 */ /* 0x080fe20000000028 */
[C---:B------:R-:W-:Y:S01]  /*78a0*/  FSETP.GE.AND P2, PT, |R47|.reuse, 1.0029599666595458984, PT ;  /* 0x3f8060fe2f00780b */ /* 0x040fe20003f46200 */
[C---:B------:R-:W-:Y:S01]  /*78b0*/  FMUL R42, R47.reuse, R47 ;  /* 0x0000002f2f2a7220 */ /* 0x040fe20000400000 */
[----:B------:R-:W2:Y:S01]  /*78c0*/  @P1 MUFU.EX2 R49, R38 ;  /* 0x0000002600311308 */ /* 0x000ea20000000800 */
[----:B------:R-:W-:Y:S01]  /*78d0*/  FFMA R41, R40, R48, R41 ;  /* 0x0000003028297223 */ /* 0x000fe20000000029 */
[----:B------:R-:W-:Y:S02]  /*78e0*/  FSEL R40, -R48, R45, P0 ;  /* 0x0000002d30287208 */ /* 0x000fe40000000100 */
[----:B------:R-:W-:Y:S02]  /*78f0*/  FSEL R48, |R47|, R42, P2 ;  /* 0x0000002a2f307208 */ /* 0x000fe40001000200 */
        /* <DEDUP_REMOVED lines=17> */
[C---:B------:R-:W-:Y:S01]  /*7a10*/  FSETP.GE.AND P1, PT, |R49|.reuse, 1.0029599666595458984, PT ;  /* 0x3f8060fe3100780b */ /* 0x040fe20003f26200 */
[----:B------:R-:W-:Y:S02]  /*7a20*/  FADD R38, R38, 1 ;  /* 0x3f80000026267421 */ /* 0x000fe40000000000 */
[----:B------:R-:W-:Y:S01]  /*7a30*/  FFMA R41, R42, R48, R41 ;  /* 0x000000302a297223 */ /* 0x000fe20000000029 */
[----:B------:R-:W-:Y:S02]  /*7a40*/  FSEL R42, -R48, R47, P2 ;  /* 0x0000002f302a7208 */ /* 0x000fe40001000100 */
        /* <DEDUP_REMOVED lines=9> */
[-C--:B------:R-:W-:Y:S04]  /*7ae0*/  FFMA R44, R43, R50.reuse, R44 ;  /* 0x000000322b2c7223 */ /* 0x080fe8000000002c */
[-C--:B------:R-:W-:Y:S01]  /*7af0*/  FFMA R41, R44, R50.reuse, R41 ;  /* 0x000000322c297223 */ /* 0x080fe20000000029 */
[----:B------:R-:W-:Y:S01]  /*7b00*/  FSEL R44, R72, 0.12837915122509002686, P1 ;  /* 0x3e0375d3482c7808 */ /* 0x000fe20000800000 */
[----:B--2---:R-:W-:Y:S01]  /*7b10*/  @P0 FADD R52, -R48, 1 ;  /* 0x3f80000030340421 */ /* 0x004fe20000000100 */
[----:B------:R-:W-:Y:S01]  /*7b20*/  FMUL R48, R10, 0.70710676908493041992 ;  /* 0x3f3504f30a307820 */ /* 0x000fe20000400000 */
[----:B------:R-:W-:Y:S01]  /*7b30*/  FFMA R46, R41, R50, R46 ;  /* 0x00000032292e7223 */ /* 0x000fe2000000002e */
[----:B------:R-:W-:Y:S02]  /*7b40*/  FSEL R41, R73, -0.37612664699554443359, P1 ;  /* 0xbec093ac49297808 */ /* 0x000fe40000800000 */
[----:B------:R-:W-:Y:S01]  /*7b50*/  @P0 LOP3.LUT R40, R52, 0x80000000, R45, 0xb8, !PT ;  /* 0x8000000034280812 */ /* 0x000fe200078eb82d */
[C---:B------:R-:W-:Y:S01]  /*7b60*/  FMUL R43, R48.reuse, R48 ;  /* 0x00000030302b7220 */ /* 0x040fe20000400000 */
[----:B------:R-:W-:Y:S01]  /*7b70*/  FSETP.GE.AND P0, PT, |R48|, 1.0029599666595458984, PT ;  /* 0x3f8060fe3000780b */ /* 0x000fe20003f06200 */
[-C--:B------:R-:W-:Y:S02]  /*7b80*/  FFMA R41, R46, R50.reuse, R41 ;  /* 0x000000322e297223 */ /* 0x080fe40000000029 */
[----:B------:R-:W-:Y:S01]  /*7b90*/  FADD R40, R40, 1 ;  /* 0x3f80000028287421 */ /* 0x000fe20000000000 */
[----:B------:R-:W-:Y:S01]  /*7ba0*/  FSEL R51, |R48|, R43, P0 ;  /* 0x0000002b30337208 */ /* 0x000fe20000000200 */
[----:B------:R-:W-:Y:S01]  /*7bb0*/  FFMA R44, R41, R50, R44 ;  /* 0x00000032292c7223 */ /* 0x000fe2000000002c */
[----:B------:R-:W-:Y:S02]  /*7bc0*/  FSEL R41, -R50, R49, P1 ;  /* 0x0000003132297208 */ /* 0x000fe40000800100 */
[----:B------:R-:W-:Y:S01]  /*7bd0*/  FSEL R46, R82, 8.4834944573231041431e-05, P0 ;  /* 0x38b1e96a522e7808 */ /* 0x000fe20000000000 */
[----:B------:R-:W2:Y:S01]  /*7be0*/  @P2 MUFU.EX2 R50, R42 ;  /* 0x0000002a00322308 */ /* 0x000ea20000000800 */
[----:B------:R-:W-:Y:S01]  /*7bf0*/  FSEL R43, -R76, -0.00082130916416645050049, P0 ;  /* 0xba574d204c2b7808 */ /* 0x000fe20000000100 */
[----:B------:R-:W-:Y:S01]  /*7c00*/  FFMA R41, R44, R41, R41 ;  /* 0x000000292c297223 */ /* 0x000fe20000000029 */
[----:B------:R-:W-:Y:S02]  /*7c10*/  FSEL R44, R71, 0.0052134888246655464172, P0 ;  /* 0x3baad5ea472c7808 */ /* 0x000fe40000000000 */
[----:B------:R-:W-:Y:S01]  /*7c20*/  FSEL R45, -R75, -0.026868773624300956726, P0 ;  /* 0xbcdc1be74b2d7808 */ /* 0x000fe20000000100 */
[-C--:B------:R-:W-:Y:S01]  /*7c30*/  FFMA R43, R46, R51.reuse, R43 ;  /* 0x000000332e2b7223 */ /* 0x080fe2000000002b */
[----:B------:R-:W-:Y:S03]  /*7c40*/  FSEL R46, R74, 0.11284004896879196167, P0 ;  /* 0x3de718af4a2e7808 */ /* 0x000fe60000000000 */
[----:B------:R-:W3:Y:S01]  /*7c50*/  @P1 MUFU.EX2 R52, R41 ;  /* 0x0000002900341308 */ /* 0x000ee20000000800 */
[-C--:B------:R-:W-:Y:S01]  /*7c60*/  FFMA R44, R43, R51.reuse, R44 ;  /* 0x000000332b2c7223 */ /* 0x080fe2000000002c */
[----:B------:R-:W-:Y:S03]  /*7c70*/  FSEL R43, R73, -0.37612664699554443359, P0 ;  /* 0xbec093ac492b7808 */ /* 0x000fe60000000000 */
[-C--:B------:R-:W-:Y:S01]  /*7c80*/  FFMA R45, R44, R51.reuse, R45 ;  /* 0x000000332c2d7223 */ /* 0x080fe2000000002d */
[----:B--2---:R-:W-:Y:S03]  /*7c90*/  @P2 FADD R44, -R50, 1 ;  /* 0x3f800000322c2421 */ /* 0x004fe60000000100 */
[-C--:B------:R-:W-:Y:S01]  /*7ca0*/  FFMA R46, R45, R51.reuse, R46 ;  /* 0x000000332d2e7223 */ /* 0x080fe2000000002e */
[----:B------:R-:W-:Y:S01]  /*7cb0*/  FMUL R50, R15, 0.70710676908493041992 ;  /* 0x3f3504f30f327820 */ /* 0x000fe20000400000 */
[----:B------:R-:W-:Y:S02]  /*7cc0*/  @P2 LOP3.LUT R42, R44, 0x80000000, R47, 0xb8, !PT ;  /* 0x800000002c2a2812 */ /* 0x000fe400078eb82f */
[-C--:B------:R-:W-:Y:S01]  /*7cd0*/  FFMA R43, R46, R51.reuse, R43 ;  /* 0x000000332e2b7223 */ /* 0x080fe2000000002b */
[----:B------:R-:W-:Y:S01]  /*7ce0*/  FSEL R44, R72, 0.12837915122509002686, P0 ;  /* 0x3e0375d3482c7808 */ /* 0x000fe20000000000 */
[C---:B------:R-:W-:Y:S01]  /*7cf0*/  FMUL R45, R50.reuse, R50 ;  /* 0x00000032322d7220 */ /* 0x040fe20000400000 */
[----:B------:R-:W-:Y:S01]  /*7d00*/  FSETP.GE.AND P2, PT, |R50|, 1.0029599666595458984, PT ;  /* 0x3f8060fe3200780b */ /* 0x000fe20003f46200 */
[----:B---3--:R-:W-:Y:S01]  /*7d10*/  @P1 FADD R54, -R52, 1 ;  /* 0x3f80000034361421 */ /* 0x008fe20000000100 */
[----:B------:R-:W-:Y:S01]  /*7d20*/  FMUL R52, R12, 0.70710676908493041992 ;  /* 0x3f3504f30c347820 */ /* 0x000fe20000400000 */
        /* <DEDUP_REMOVED lines=41> */
[----:B------:R-:W-:Y:S01]  /*7fc0*/  FSETP.GE.AND P0, PT, |R51|, 1.0029599666595458984, PT ;  /* 0x3f8060fe3300780b */ /* 0x000fe20003f06200 */
[----:B------:R-:W-:Y:S02]  /*7fd0*/  FADD R43, R43, 1 ;  /* 0x3f8000002b2b7421 */ /* 0x000fe40000000000 */
        /* <DEDUP_REMOVED lines=42> */
[C---:B------:R-:W-:Y:S03]  /*8280*/  FSETP.GE.AND P1, PT, |R55|.reuse, 1.0029599666595458984, PT ;  /* 0x3f8060fe3700780b */ /* 0x040fe60003f26200 */
        /* <DEDUP_REMOVED lines=168> */
[-C--:B------:R-:W-:Y:S01]  /*8d10*/  FFMA R56, R55, R64.reuse, R56 ;  /* 0x0000004037387223 */ /* 0x080fe20000000038 */
[----:B------:R-:W-:Y:S03]  /*8d20*/  FSEL R55, R73, -0.37612664699554443359, P0 ;  /* 0xbec093ac49377808 */ /* 0x000fe60000000000 */
[-C--:B------:R-:W-:Y:S01]  /*8d30*/  FFMA R57, R56, R64.reuse, R57 ;  /* 0x0000004038397223 */ /* 0x080fe20000000039 */
[----:B--2---:R-:W-:Y:S03]  /*8d40*/  @P2 FADD R56, -R62, 1 ;  /* 0x3f8000003e382421 */ /* 0x004fe60000000100 */
[-C--:B------:R-:W-:Y:S01]  /*8d50*/  FFMA R58, R57, R64.reuse, R58 ;  /* 0x00000040393a7223 */ /* 0x080fe2000000003a */
[----:B------:R-:W-:Y:S01]  /*8d60*/  FMUL R62, R27, 0.70710676908493041992 ;  /* 0x3f3504f31b3e7820 */ /* 0x000fe20000400000 */
[----:B------:R-:W-:Y:S02]  /*8d70*/  @P2 LOP3.LUT R54, R56, 0x80000000, R59, 0xb8, !PT ;  /* 0x8000000038362812 */ /* 0x000fe400078eb83b */
[----:B------:R-:W-:Y:S01]  /*8d80*/  FFMA R55, R58, R64, R55 ;  /* 0x000000403a377223 */ /* 0x000fe20000000037 */
[----:B------:R-:W-:Y:S01]  /*8d90*/  FSEL R56, R72, 0.12837915122509002686, P0 ;  /* 0x3e0375d348387808 */ /* 0x000fe20000000000 */
[C---:B------:R-:W-:Y:S01]  /*8da0*/  FMUL R57, R62.reuse, R62 ;  /* 0x0000003e3e397220 */ /* 0x040fe20000400000 */
[----:B------:R-:W-:Y:S03]  /*8db0*/  FSETP.GE.AND P2, PT, |R62|, 1.0029599666595458984, PT ;  /* 0x3f8060fe3e00780b */ /* 0x000fe60003f46200 */
        /* <DEDUP_REMOVED lines=29> */
[----:B------:R-:W-:Y:S01]  /*8f90*/  FSEL R59, R71, 0.0052134888246655464172, P1 ;  /* 0x3baad5ea473b7808 */ /* 0x000fe20000800000 */
[----:B------:R-:W3:Y:S01]  /*8fa0*/  @P2 MUFU.EX2 R79, R57 ;  /* 0x00000039004f2308 */ /* 0x000ee20000000800 */
        /* <DEDUP_REMOVED lines=8> */
[-C--:B------:R-:W-:Y:S01]  /*9030*/  FFMA R61, R56, R77.reuse, R61 ;  /* 0x0000004d383d7223 */ /* 0x080fe2000000003d */
[----:B------:R-:W-:Y:S02]  /*9040*/  FSEL R56, -R77, R64, P1 ;  /* 0x000000404d387208 */ /* 0x000fe40000800100 */
[----:B------:R-:W-:Y:S01]  /*9050*/  @P0 LOP3.LUT R55, R59, 0x80000000, R60, 0xb8, !PT ;  /* 0x800000003b370812 */ /* 0x000fe200078eb83c */
[-C--:B------:R-:W-:Y:S01]  /*9060*/  FFMA R58, R61, R77.reuse, R58 ;  /* 0x0000004d3d3a7223 */ /* 0x080fe2000000003a */
[----:B------:R-:W-:Y:S01]  /*9070*/  FSEL R59, R72, 0.12837915122509002686, P1 ;  /* 0x3e0375d3483b7808 */ /* 0x000fe20000800000 */
[C---:B------:R-:W-:Y:S01]  /*9080*/  FMUL R61, R78.reuse, R78 ;  /* 0x0000004e4e3d7220 */ /* 0x040fe20000400000 */
[----:B------:R-:W-:Y:S01]  /*9090*/  FSETP.GE.AND P0, PT, |R78|, 1.0029599666595458984, PT ;  /* 0x3f8060fe4e00780b */ /* 0x000fe20003f06200 */
[----:B------:R-:W-:Y:S01]  /*90a0*/  FADD R55, R55, 1 ;  /* 0x3f80000037377421 */ /* 0x000fe20000000000 */
[----:B---3--:R-:W-:Y:S01]  /*90b0*/  @P2 FADD R81, -R79, 1 ;  /* 0x3f8000004f512421 */ /* 0x008fe20000000100 */
[----:B------:R-:W-:Y:S01]  /*90c0*/  FFMA R59, R58, R77, R59 ;  /* 0x0000004d3a3b7223 */ /* 0x000fe2000000003b */
[----:B------:R-:W-:Y:S01]  /*90d0*/  FSEL R77, |R78|, R61, P0 ;  /* 0x0000003d4e4d7208 */ /* 0x000fe20000000200 */
[----:B------:R-:W-:Y:S01]  /*90e0*/  FMUL R79, R26, 0.70710676908493041992 ;  /* 0x3f3504f31a4f7820 */ /* 0x000fe20000400000 */
        /* <DEDUP_REMOVED lines=20> */
[----:B------:R-:W-:Y:S02]  /*9230*/  FSEL R58, -R77, R78, P0 ;  /* 0x0000004e4d3a7208 */ /* 0x000fe40000000100 */
[----:B------:R-:W-:Y:S01]  /*9240*/  FSEL R60, -R76, -0.00082130916416645050049, P2 ;  /* 0xba574d204c3c7808 */ /* 0x000fe20001000100 */
[----:B------:R-:W2:Y:S02]  /*9250*/  @P1 MUFU.EX2 R77, R56 ;  /* 0x00000038004d1308 */ /* 0x000ea40000000800 */
[----:B------:R-:W-:Y:S01]  /*9260*/  FFMA R58, R59, R58, R58 ;  /* 0x0000003a3b3a7223 */ /* 0x000fe2000000003a */
[----:B------:R-:W-:Y:S01]  /*9270*/  FSEL R59, R71, 0.0052134888246655464172, P2 ;  /* 0x3baad5ea473b7808 */ /* 0x000fe20001000000 */
[-C--:B------:R-:W-:Y:S01]  /*9280*/  FFMA R60, R61, R80.reuse, R60 ;  /* 0x000000503d3c7223 */ /* 0x080fe2000000003c */
[----:B------:R-:W-:Y:S03]  /*9290*/  FSEL R61, R74, 0.11284004896879196167, P2 ;  /* 0x3de718af4a3d7808 */ /* 0x000fe60001000000 */
[-C--:B------:R-:W-:Y:S01]  /*92a0*/  FFMA R59, R60, R80.reuse, R59 ;  /* 0x000000503c3b7223 */ /* 0x080fe2000000003b */
[----:B------:R-:W-:Y:S01]  /*92b0*/  FSEL R60, R73, -0.37612664699554443359, P2 ;  /* 0xbec093ac493c7808 */ /* 0x000fe20001000000 */
[----:B------:R-:W3:Y:S02]  /*92c0*/  @P0 MUFU.EX2 R81, R58 ;  /* 0x0000003a00510308 */ /* 0x000ee40000000800 */
[-C--:B------:R-:W-:Y:S04]  /*92d0*/  FFMA R62, R59, R80.reuse, R62 ;  /* 0x000000503b3e7223 */ /* 0x080fe8000000003e */
[-C--:B------:R-:W-:Y:S01]  /*92e0*/  FFMA R61, R62, R80.reuse, R61 ;  /* 0x000000503e3d7223 */ /* 0x080fe2000000003d */
[----:B--2---:R-:W-:Y:S01]  /*92f0*/  @P1 FADD R59, -R77, 1 ;  /* 0x3f8000004d3b1421 */ /* 0x004fe20000000100 */
[----:B------:R-:W-:Y:S02]  /*9300*/  FMUL R77, R31, 0.70710676908493041992 ;  /* 0x3f3504f31f4d7820 */ /* 0x000fe40000400000 */
[-C--:B------:R-:W-:Y:S02]  /*9310*/  FFMA R60, R61, R80.reuse, R60 ;  /* 0x000000503d3c7223 */ /* 0x080fe4000000003c */
[----:B------:R-:W-:Y:S01]  /*9320*/  @P1 LOP3.LUT R56, R59, 0x80000000, R64, 0xb8, !PT ;  /* 0x800000003b381812 */ /* 0x000fe200078eb840 */
[C---:B------:R-:W-:Y:S01]  /*9330*/  FMUL R62, R77.reuse, R77 ;  /* 0x0000004d4d3e7220 */ /* 0x040fe20000400000 */
[----:B------:R-:W-:Y:S02]  /*9340*/  FSEL R59, R72, 0.12837915122509002686, P2 ;  /* 0x3e0375d3483b7808 */ /* 0x000fe40001000000 */
[----:B------:R-:W-:Y:S01]  /*9350*/  FSETP.GE.AND P1, PT, |R77|, 1.0029599666595458984, PT ;  /* 0x3f8060fe4d00780b */ /* 0x000fe20003f26200 */
[----:B---3--:R-:W-:Y:S02]  /*9360*/  @P0 FADD R81, -R81, 1 ;  /* 0x3f80000051510421 */ /* 0x008fe40000000100 */
        /* <DEDUP_REMOVED lines=12> */
[----:B------:R-:W-:Y:S01]  /*9430*/  FSEL R61, R73, -0.37612664699554443359, P1 ;  /* 0xbec093ac493d7808 */ /* 0x000fe20000800000 */
[----:B------:R-:W-:Y:S02]  /*9440*/  FMUL R78, R0, 0.5 ;  /* 0x3f000000004e7820 */ /* 0x000fe40000400000 */
[----:B------:R-:W-:Y:S01]  /*9450*/  FFMA R59, R62, R80, R59 ;  /* 0x000000503e3b7223 */ /* 0x000fe2000000003b */
[----:B------:R-:W-:Y:S01]  /*9460*/  FSEL R62, R72, 0.12837915122509002686, P1 ;  /* 0x3e0375d3483e7808 */ /* 0x000fe20000800000 */
[----:B------:R-:W-:Y:S01]  /*9470*/  FMUL R78, R141, R78 ;  /* 0x0000004e8d4e7220 */ /* 0x000fe20000400000 */
[----:B------:R-:W-:Y:S01]  /*9480*/  FMUL R141, R3, 0.5 ;  /* 0x3f000000038d7820 */ /* 0x000fe20000400000 */
[-C--:B------:R-:W-:Y:S01]  /*9490*/  FFMA R64, R59, R80.reuse, R64 ;  /* 0x000000503b407223 */ /* 0x080fe20000000040 */
[----:B------:R-:W-:Y:S01]  /*94a0*/  FSEL R59, -R80, R77, P1 ;  /* 0x0000004d503b7208 */ /* 0x000fe20000800100 */
[----:B------:R-:W-:Y:S01]  /*94b0*/  FADD R58, R58, 1 ;  /* 0x3f8000003a3a7421 */ /* 0x000fe20000000000 */
[----:B------:R-:W-:Y:S01]  /*94c0*/  FMUL R141, R36, R141 ;  /* 0x0000008d248d7220 */ /* 0x000fe20000400000 */
[-C--:B------:R-:W-:Y:S01]  /*94d0*/  FFMA R61, R64, R80.reuse, R61 ;  /* 0x00000050403d7223 */ /* 0x080fe2000000003d */
[----:B------:R-:W-:Y:S01]  /*94e0*/  FMUL R64, R28, 0.70710676908493041992 ;  /* 0x3f3504f31c407820 */ /* 0x000fe20000400000 */
[----:B------:R-:W-:Y:S02]  /*94f0*/  FMUL R36, R7, 0.5 ;  /* 0x3f00000007247820 */ /* 0x000fe40000400000 */
[----:B------:R-:W-:Y:S01]  /*9500*/  FFMA R62, R61, R80, R62 ;  /* 0x000000503d3e7223 */ /* 0x000fe2000000003e */
[C---:B------:R-:W-:Y:S01]  /*9510*/  FMUL R61, R64.reuse, R64 ;  /* 0x00000040403d7220 */ /* 0x040fe20000400000 */
[----:B------:R-:W-:Y:S01]  /*9520*/  FSETP.GE.AND P0, PT, |R64|, 1.0029599666595458984, PT ;  /* 0x3f8060fe4000780b */ /* 0x000fe20003f06200 */
[----:B------:R-:W-:Y:S01]  /*9530*/  FMUL R80, R2, 0.5 ;  /* 0x3f00000002507820 */ /* 0x000fe20000400000 */
[----:B------:R-:W-:Y:S02]  /*9540*/  FFMA R59, R62, R59, R59 ;  /* 0x0000003b3e3b7223 */ /* 0x000fe4000000003b */
[----:B------:R-:W-:Y:S01]  /*9550*/  FSEL R81, |R64|, R61, P0 ;  /* 0x0000003d40517208 */ /* 0x000fe20000000200 */
[----:B------:R-:W-:Y:S01]  /*9560*/  FMUL R139, R139, R80 ;  /* 0x000000508b8b7220 */ /* 0x000fe20000400000 */
[----:B------:R-:W-:Y:S01]  /*9570*/  FSEL R85, R82, 8.4834944573231041431e-05, P0 ;  /* 0x38b1e96a52557808 */ /* 0x000fe20000000000 */
[----:B------:R-:W2:Y:S01]  /*9580*/  @P2 MUFU.EX2 R62, R60 ;  /* 0x0000003c003e2308 */ /* 0x000ea20000000800 */
[----:B------:R-:W-:Y:S02]  /*9590*/  FSEL R0, -R76, -0.00082130916416645050049, P0 ;  /* 0xba574d204c007808 */ /* 0x000fe40000000100 */
[----:B------:R-:W-:Y:S02]  /*95a0*/  FSEL R61, R71, 0.0052134888246655464172, P0 ;  /* 0x3baad5ea473d7808 */ /* 0x000fe40000000000 */
[----:B------:R-:W-:Y:S01]  /*95b0*/  FSEL R2, -R75, -0.026868773624300956726, P0 ;  /* 0xbcdc1be74b027808 */ /* 0x000fe20000000100 */
[-C--:B------:R-:W-:Y:S01]  /*95c0*/  FFMA R0, R85, R81.reuse, R0 ;  /* 0x0000005155007223 */ /* 0x080fe20000000000 */
[----:B------:R-:W-:Y:S02]  /*95d0*/  FSEL R3, R74, 0.11284004896879196167, P0 ;  /* 0x3de718af4a037808 */ /* 0x000fe40000000000 */
[----:B------:R-:W-:Y:S01]  /*95e0*/  FSEL R7, R72, 0.12837915122509002686, P0 ;  /* 0x3e0375d348077808 */ /* 0x000fe20000000000 */
[-C--:B------:R-:W-:Y:S01]  /*95f0*/  FFMA R61, R0, R81.reuse, R61 ;  /* 0x00000051003d7223 */ /* 0x080fe2000000003d */
[----:B------:R-:W-:Y:S02]  /*9600*/  FSEL R0, R73, -0.37612664699554443359, P0 ;  /* 0xbec093ac49007808 */ /* 0x000fe40000000000 */
[----:B------:R-:W-:Y:S01]  /*9610*/  F2FP.BF16.F32.PACK_AB R140, R139, R78 ;  /* 0x0000004e8b8c723e */ /* 0x000fe200000010ff */
[-C--:B------:R-:W-:Y:S01]  /*9620*/  FFMA R2, R61, R81.reuse, R2 ;  /* 0x000000513d027223 */ /* 0x080fe20000000002 */
[----:B------:R-:W-:Y:S01]  /*9630*/  FADD R61, R33, 1 ;  /* 0x3f800000213d7421 */ /* 0x000fe20000000000 */
[----:B------:R-:W-:Y:S01]  /*9640*/  FMUL R78, R5, 0.5 ;  /* 0x3f000000054e7820 */ /* 0x000fe20000400000 */
[----:B--2---:R-:W-:Y:S01]  /*9650*/  @P2 FADD R62, -R62, 1 ;  /* 0x3f8000003e3e2421 */ /* 0x004fe20000000100 */
[-C--:B------:R-:W-:Y:S01]  /*9660*/  FFMA R3, R2, R81.reuse, R3 ;  /* 0x0000005102037223 */ /* 0x080fe20000000003 */
[----:B------:R-:W-:Y:S03]  /*9670*/  FMUL R36, R61, R36 ;  /* 0x000000243d247220 */ /* 0x000fe60000400000 */
[----:B------:R-:W-:Y:S01]  /*9680*/  @P2 LOP3.LUT R60, R62, 0x80000000, R79, 0xb8, !PT ;  /* 0x800000003e3c2812 */ /* 0x000fe200078eb84f */
[----:B------:R-:W-:Y:S01]  /*9690*/  FFMA R0, R3, R81, R0 ;  /* 0x0000005103007223 */ /* 0x000fe20000000000 */
[C---:B------:R-:W-:Y:S01]  /*96a0*/  FSETP.GE.AND P2, PT, |R32|.reuse, 1.0029599666595458984, PT ;  /* 0x3f8060fe2000780b */ /* 0x040fe20003f46200 */
[----:B------:R-:W-:Y:S01]  /*96b0*/  FMUL R3, R32, R32 ;  /* 0x0000002020037220 */ /* 0x000fe20000400000 */
[----:B------:R-:W-:Y:S01]  /*96c0*/  F2FP.BF16.F32.PACK_AB R141, R36, R141 ;  /* 0x0000008d248d723e */ /* 0x000fe200000010ff */
[----:B------:R-:W-:Y:S01]  /*96d0*/  FFMA R7, R0, R81, R7 ;  /* 0x0000005100077223 */ /* 0x000fe20000000007 */
[----:B------:R-:W-:Y:S01]  /*96e0*/  FSEL R0, -R81, R64, P0 ;  /* 0x0000004051007208 */ /* 0x000fe20000000100 */
[----:B------:R-:W-:Y:S01]  /*96f0*/  FMUL R62, R4, 0.5 ;  /* 0x3f000000043e7820 */ /* 0x000fe20000400000 */
[----:B------:R-:W-:Y:S01]  /*9700*/  FSEL R5, |R32|, R3, P2 ;  /* 0x0000000320057208 */ /* 0x000fe20001000200 */
[----:B------:R-:W-:Y:S01]  /*9710*/  FADD R79, R37, 1 ;  /* 0x3f800000254f7421 */ /* 0x000fe20000000000 */
[----:B------:R-:W-:Y:S01]  /*9720*/  FSEL R61, R82, 8.4834944573231041431e-05, P2 ;  /* 0x38b1e96a523d7808 */ /* 0x000fe20001000000 */
[----:B------:R-:W-:Y:S01]  /*9730*/  FADD R37, R39, 1 ;  /* 0x3f80000027257421 */ /* 0x000fe20000000000 */
[----:B------:R-:W-:Y:S01]  /*9740*/  FSEL R2, -R76, -0.00082130916416645050049, P2 ;  /* 0xba574d204c027808 */ /* 0x000fe20001000100 */
[----:B------:R-:W-:Y:S01]  /*9750*/  FMUL R62, R79, R62 ;  /* 0x0000003e4f3e7220 */ /* 0x000fe20000400000 */
[----:B------:R-:W-:Y:S01]  /*9760*/  FSEL R3, R71, 0.0052134888246655464172, P2 ;  /* 0x3baad5ea47037808 */ /* 0x000fe20001000000 */
[----:B------:R-:W-:Y:S01]  /*9770*/  FFMA R0, R7, R0, R0 ;  /* 0x0000000007007223 */ /* 0x000fe20000000000 */
[----:B------:R-:W-:Y:S01]  /*9780*/  FSEL R4, -R75, -0.026868773624300956726, P2 ;  /* 0xbcdc1be74b047808 */ /* 0x000fe20001000100 */
[-C--:B------:R-:W-:Y:S01]  /*9790*/  FFMA R2, R61, R5.reuse, R2 ;  /* 0x000000053d027223 */ /* 0x080fe20000000002 */
[----:B------:R-:W2:Y:S01]  /*97a0*/  @P1 MUFU.EX2 R36, R59 ;  /* 0x0000003b00241308 */ /* 0x000ea20000000800 */
[----:B------:R-:W-:Y:S01]  /*97b0*/  FMUL R37, R37, R78 ;  /* 0x0000004e25257220 */ /* 0x000fe20000400000 */
[----:B------:R-:W-:Y:S01]  /*97c0*/  FMUL R61, R11, 0.5 ;  /* 0x3f0000000b3d7820 */ /* 0x000fe20000400000 */
[-C--:B------:R-:W-:Y:S01]  /*97d0*/  FFMA R3, R2, R5.reuse, R3 ;  /* 0x0000000502037223 */ /* 0x080fe20000000003 */
[----:B------:R-:W-:Y:S01]  /*97e0*/  FSEL R2, R73, -0.37612664699554443359, P2 ;  /* 0xbec093ac49027808 */ /* 0x000fe20001000000 */
[----:B------:R-:W-:Y:S01]  /*97f0*/  FMUL R7, R30, 0.70710676908493041992 ;  /* 0x3f3504f31e077820 */ /* 0x000fe20000400000 */
[----:B------:R-:W-:Y:S01]  /*9800*/  F2FP.BF16.F32.PACK_AB R142, R37, R62 ;  /* 0x0000003e258e723e */ /* 0x000fe200000010ff */
[----:B------:R-:W-:Y:S01]  /*9810*/  FFMA R4, R3, R5, R4 ;  /* 0x0000000503047223 */ /* 0x000fe20000000004 */
[----:B------:R-:W-:Y:S01]  /*9820*/  FSEL R3, R74, 0.11284004896879196167, P2 ;  /* 0x3de718af4a037808 */ /* 0x000fe20001000000 */
[----:B------:R-:W-:Y:S01]  /*9830*/  FMUL R39, R6, 0.5 ;  /* 0x3f00000006277820 */ /* 0x000fe20000400000 */
[----:B------:R-:W-:Y:S01]  /*9840*/  FMUL R61, R40, R61 ;  /* 0x0000003d283d7220 */ /* 0x000fe20000400000 */
[----:B------:R-:W-:Y:S01]  /*9850*/  FMUL R40, R8, 0.5 ;  /* 0x3f00000008287820 */ /* 0x000fe20000400000 */
[----:B------:R-:W-:Y:S01]  /*9860*/  FADD R37, R42, 1 ;  /* 0x3f8000002a257421 */ /* 0x000fe20000000000 */
[----:B------:R-:W-:Y:S01]  /*9870*/  FFMA R3, R4, R5, R3 ;  /* 0x0000000504037223 */ /* 0x000fe20000000003 */
[----:B------:R-:W-:Y:S01]  /*9880*/  FSEL R4, -R5, R32, P2 ;  /* 0x0000002005047208 */ /* 0x000fe20001000100 */
[----:B------:R-:W-:Y:S01]  /*9890*/  FMUL R38, R38, R39 ;  /* 0x0000002726267220 */ /* 0x000fe20000400000 */
[----:B------:R-:W-:Y:S01]  /*98a0*/  FMUL R39, R9, 0.5 ;  /* 0x3f00000009277820 */ /* 0x000fe20000400000 */
[-C--:B------:R-:W-:Y:S01]  /*98b0*/  FFMA R2, R3, R5.reuse, R2 ;  /* 0x0000000503027223 */ /* 0x080fe20000000002 */
[----:B------:R-:W-:Y:S01]  /*98c0*/  FSEL R3, R72, 0.12837915122509002686, P2 ;  /* 0x3e0375d348037808 */ /* 0x000fe20001000000 */
[----:B--2---:R-:W-:Y:S01]  /*98d0*/  @P1 FADD R36, -R36, 1 ;  /* 0x3f80000024241421 */ /* 0x004fe20000000100 */
[----:B------:R-:W-:Y:S01]  /*98e0*/  F2FP.BF16.F32.PACK_AB R143, R61, R38 ;  /* 0x000000263d8f723e */ /* 0x000fe200000010ff */
[----:B------:R-:W-:Y:S01]  /*98f0*/  FMUL R40, R37, R40 ;  /* 0x0000002825287220 */ /* 0x000fe20000400000 */
[----:B------:R-:W-:Y:S01]  /*9900*/  FADD R38, R41, 1 ;  /* 0x3f80000029267421 */ /* 0x000fe20000000000 */
[----:B------:R-:W-:Y:S01]  /*9910*/  FFMA R3, R2, R5, R3 ;  /* 0x0000000502037223 */ /* 0x000fe20000000003 */
[----:B------:R-:W-:Y:S01]  /*9920*/  @P1 LOP3.LUT R59, R36, 0x80000000, R77, 0xb8, !PT ;  /* 0x80000000243b1812 */ /* 0x000fe200078eb84d */
[C---:B------:R-:W-:Y:S01]  /*9930*/  FMUL R2, R7.reuse, R7 ;  /* 0x0000000707027220 */ /* 0x040fe20000400000 */
[----:B------:R-:W-:Y:S01]  /*9940*/  FSETP.GE.AND P1, PT, |R7|, 1.0029599666595458984, PT ;  /* 0x3f8060fe0700780b */ /* 0x000fe20003f26200 */
[----:B------:R1:W-:Y:S01]  /*9950*/  STS.128 [R130+UR8], R140 ;  /* 0x0000008c82007988 */ /* 0x0003e20008000c08 */
[----:B------:R-:W-:Y:S01]  /*9960*/  FMUL R39, R38, R39 ;  /* 0x0000002726277220 */ /* 0x000fe20000400000 */
[----:B------:R-:W-:Y:S01]  /*9970*/  FMUL R41, R15, 0.5 ;  /* 0x3f0000000f297820 */ /* 0x000fe20000400000 */
[----:B------:R-:W-:Y:S01]  /*9980*/  FSEL R9, |R7|, R2, P1 ;  /* 0x0000000207097208 */ /* 0x000fe20000800200 */
[----:B------:R-:W-:Y:S01]  /*9990*/  FADD R42, R45, 1 ;  /* 0x3f8000002d2a7421 */ /* 0x000fe20000000000 */
[----:B------:R-:W-:Y:S01]  /*99a0*/  FSEL R37, R82, 8.4834944573231041431e-05, P1 ;  /* 0x38b1e96a52257808 */ /* 0x000fe20000800000 */
[----:B------:R-:W-:Y:S01]  /*99b0*/  FMUL R38, R10, 0.5 ;  /* 0x3f0000000a267820 */ /* 0x000fe20000400000 */
[----:B------:R-:W-:Y:S01]  /*99c0*/  FSEL R2, -R76, -0.00082130916416645050049, P1 ;  /* 0xba574d204c027808 */ /* 0x000fe20000800100 */
[----:B------:R-:W2:Y:S01]  /*99d0*/  @P0 MUFU.EX2 R36, R0 ;  /* 0x0000000000240308 */ /* 0x000ea20000000800 */
[----:B------:R-:W-:Y:S01]  /*99e0*/  FSEL R6, -R75, -0.026868773624300956726, P1 ;  /* 0xbcdc1be74b067808 */ /* 0x000fe20000800100 */
[----:B------:R-:W-:Y:S01]  /*99f0*/  FMUL R41, R42, R41 ;  /* 0x000000292a297220 */ /* 0x000fe20000400000 */
[----:B------:R-:W-:Y:S01]  /*9a00*/  FSEL R5, R74, 0.11284004896879196167, P1 ;  /* 0x3de718af4a057808 */ /* 0x000fe20000800000 */
[----:B------:R-:W-:Y:S01]  /*9a10*/  FMUL R38, R43, R38 ;  /* 0x000000262b267220 */ /* 0x000fe20000400000 */
[----:B------:R-:W-:Y:S01]  /*9a20*/  F2FP.BF16.F32.PACK_AB R40, R39, R40 ;  /* 0x000000282728723e */ /* 0x000fe200000010ff */
[----:B------:R-:W-:Y:S01]  /*9a30*/  FADD R43, R48, 1 ;  /* 0x3f800000302b7421 */ /* 0x000fe20000000000 */
[----:B------:R-:W-:Y:S01]  /*9a40*/  FMUL R42, R12, 0.5 ;  /* 0x3f0000000c2a7820 */ /* 0x000fe20000400000 */
[----:B------:R-:W-:Y:S01]  /*9a50*/  FADD R45, R50, 1 ;  /* 0x3f800000322d7421 */ /* 0x000fe20000000000 */
[----:B------:R-:W-:Y:S01]  /*9a60*/  F2FP.BF16.F32.PACK_AB R41, R41, R38 ;  /* 0x000000262929723e */ /* 0x000fe200000010ff */
[----:B------:R-:W-:Y:S01]  /*9a70*/  FMUL R38, R14, 0.5 ;  /* 0x3f0000000e267820 */ /* 0x000fe20000400000 */
[----:B------:R-:W-:Y:S01]  /*9a80*/  FMUL R48, R24, 0.5 ;  /* 0x3f00000018307820 */ /* 0x000fe20000400000 */
[----:B------:R-:W-:Y:S01]  /*9a90*/  FFMA R4, R3, R4, R4 ;  /* 0x0000000403047223 */ /* 0x000fe20000000004 */
[----:B------:R-:W-:Y:S01]  /*9aa0*/  FSEL R3, R71, 0.0052134888246655464172, P1 ;  /* 0x3baad5ea47037808 */ /* 0x000fe20000800000 */
[----:B------:R-:W-:Y:S01]  /*9ab0*/  FMUL R38, R43, R38 ;  /* 0x000000262b267220 */ /* 0x000fe20000400000 */
[-C--:B------:R-:W-:Y:S01]  /*9ac0*/  FFMA R2, R37, R9.reuse, R2 ;  /* 0x0000000925027223 */ /* 0x080fe20000000002 */
[----:B------:R-:W-:Y:S01]  /*9ad0*/  FMUL R8, R35, 0.70710676908493041992 ;  /* 0x3f3504f323087820 */ /* 0x000fe20000400000 */
[----:B--2---:R-:W-:Y:S01]  /*9ae0*/  @P0 FADD R39, -R36, 1 ;  /* 0x3f80000024270421 */ /* 0x004fe20000000100 */
[----:B------:R-:W-:Y:S01]  /*9af0*/  FADD R37, R44, 1 ;  /* 0x3f8000002c257421 */ /* 0x000fe20000000000 */
[-C--:B------:R-:W-:Y:S01]  /*9b00*/  FFMA R3, R2, R9.reuse, R3 ;  /* 0x0000000902037223 */ /* 0x080fe20000000003 */
[----:B------:R-:W-:Y:S01]  /*9b10*/  FSEL R2, R73, -0.37612664699554443359, P1 ;  /* 0xbec093ac49027808 */ /* 0x000fe20000800000 */
[----:B------:R-:W-:Y:S01]  /*9b20*/  FADD R44, R47, 1 ;  /* 0x3f8000002f2c7421 */ /* 0x000fe20000000000 */
[----:B------:R-:W-:Y:S01]  /*9b30*/  @P0 LOP3.LUT R0, R39, 0x80000000, R64, 0xb8, !PT ;  /* 0x8000000027000812 */ /* 0x000fe200078eb840 */
[-C--:B------:R-:W-:Y:S01]  /*9b40*/  FFMA R6, R3, R9.reuse, R6 ;  /* 0x0000000903067223 */ /* 0x080fe20000000006 */
[----:B------:R-:W-:Y:S01]  /*9b50*/  FSEL R3, R72, 0.12837915122509002686, P1 ;  /* 0x3e0375d348037808 */ /* 0x000fe20000800000 */
[C---:B------:R-:W-:Y:S01]  /*9b60*/  FMUL R11, R8.reuse, R8 ;  /* 0x00000008080b7220 */ /* 0x040fe20000400000 */
[----:B------:R-:W-:Y:S01]  /*9b70*/  FSETP.GE.AND P0, PT, |R8|, 1.0029599666595458984, PT ;  /* 0x3f8060fe0800780b */ /* 0x000fe20003f06200 */
[-C--:B------:R-:W-:Y:S01]  /*9b80*/  FFMA R5, R6, R9.reuse, R5 ;  /* 0x0000000906057223 */ /* 0x080fe20000000005 */
[----:B------:R-:W-:Y:S01]  /*9b90*/  FMUL R42, R37, R42 ;  /* 0x0000002a252a7220 */ /* 0x000fe20000400000 */
[----:B------:R-:W-:Y:S01]  /*9ba0*/  FMUL R37, R13, 0.5 ;  /* 0x3f0000000d257820 */ /* 0x000fe20000400000 */
[----:B------:R-:W-:Y:S01]  /*9bb0*/  FSEL R36, R82, 8.4834944573231041431e-05, P0 ;  /* 0x38b1e96a52247808 */ /* 0x000fe20000000000 */
[----:B------:R-:W-:Y:S01]  /*9bc0*/  FFMA R2, R5, R9, R2 ;  /* 0x0000000905027223 */ /* 0x000fe20000000002 */
[----:B------:R-:W-:Y:S01]  /*9bd0*/  FSEL R5, -R76, -0.00082130916416645050049, P0 ;  /* 0xba574d204c057808 */ /* 0x000fe20000000100 */
[----:B------:R-:W-:Y:S01]  /*9be0*/  FMUL R37, R46, R37 ;  /* 0x000000252e257220 */ /* 0x000fe20000400000 */
[----:B------:R-:W-:Y:S01]  /*9bf0*/  FSEL R6, R71, 0.0052134888246655464172, P0 ;  /* 0x3baad5ea47067808 */ /* 0x000fe20000000000 */
[----:B------:R-:W-:Y:S01]  /*9c00*/  FMUL R39, R19, 0.5 ;  /* 0x3f00000013277820 */ /* 0x000fe20000400000 */
[----:B------:R-:W-:Y:S01]  /*9c10*/  FFMA R3, R2, R9, R3 ;  /* 0x0000000902037223 */ /* 0x000fe20000000003 */
[----:B------:R-:W-:Y:S01]  /*9c20*/  FSEL R2, -R9, R7, P1 ;  /* 0x0000000709027208 */ /* 0x000fe20000800100 */
[----:B------:R-:W-:Y:S01]  /*9c30*/  FADD R47, R54, 1 ;  /* 0x3f800000362f7421 */ /* 0x000fe20000000000 */
[----:B------:R-:W-:Y:S01]  /*9c40*/  FSEL R9, |R8|, R11, P0 ;  /* 0x0000000b08097208 */ /* 0x000fe20000000200 */
[----:B------:R-:W-:Y:S01]  /*9c50*/  FMUL R39, R44, R39 ;  /* 0x000000272c277220 */ /* 0x000fe20000400000 */
[----:B------:R-:W-:Y:S01]  /*9c60*/  F2FP.BF16.F32.PACK_AB R42, R37, R42 ;  /* 0x0000002a252a723e */ /* 0x000fe200000010ff */
[----:B------:R-:W-:Y:S01]  /*9c70*/  FMUL R37, R17, 0.5 ;  /* 0x3f00000011257820 */ /* 0x000fe20000400000 */
[----:B------:R-:W-:Y:S01]  /*9c80*/  FADD R44, R51, 1 ;  /* 0x3f800000332c7421 */ /* 0x000fe20000000000 */
[----:B------:R-:W-:Y:S01]  /*9c90*/  FADD R51, R56, 1 ;  /* 0x3f80000038337421 */ /* 0x000fe20000000000 */
[----:B------:R-:W-:Y:S01]  /*9ca0*/  F2FP.BF16.F32.PACK_AB R43, R39, R38 ;  /* 0x00000026272b723e */ /* 0x000fe200000010ff */
[----:B------:R-:W-:Y:S01]  /*9cb0*/  FMUL R38, R18, 0.5 ;  /* 0x3f00000012267820 */ /* 0x000fe20000400000 */
[----:B------:R-:W-:Y:S01]  /*9cc0*/  FMUL R37, R44, R37 ;  /* 0x000000252c257220 */ /* 0x000fe20000400000 */
[----:B------:R-:W-:Y:S01]  /*9cd0*/  FFMA R2, R3, R2, R2 ;  /* 0x0000000203027223 */ /* 0x000fe20000000002 */
[----:B------:R-:W-:Y:S01]  /*9ce0*/  FSEL R3, -R75, -0.026868773624300956726, P0 ;  /* 0xbcdc1be74b037808 */ /* 0x000fe20000000100 */
[----:B------:R-:W-:Y:S01]  /*9cf0*/  FMUL R48, R51, R48 ;  /* 0x0000003033307220 */ /* 0x000fe20000400000 */
[-C--:B------:R-:W-:Y:S01]  /*9d00*/  FFMA R5, R36, R9.reuse, R5 ;  /* 0x0000000924057223 */ /* 0x080fe20000000005 */
[----:B------:R-:W-:Y:S01]  /*9d10*/  FMUL R36, R16, 0.5 ;  /* 0x3f00000010247820 */ /* 0x000fe20000400000 */
[----:B------:R-:W-:Y:S01]  /*9d20*/  @P1 MUFU.EX2 R46, R2 ;  /* 0x00000002002e1308 */ /* 0x000fe20000000800 */
[----:B------:R-:W-:Y:S01]  /*9d30*/  FMUL R39, R23, 0.5 ;  /* 0x3f00000017277820 */ /* 0x000fe20000400000 */
[----:B------:R-:W-:Y:S01]  /*9d40*/  FFMA R6, R5, R9, R6 ;  /* 0x0000000905067223 */ /* 0x000fe20000000006 */
[----:B------:R-:W-:Y:S01]  /*9d50*/  FSEL R5, R73, -0.37612664699554443359, P0 ;  /* 0xbec093ac49057808 */ /* 0x000fe20000000000 */
[----:B------:R-:W-:Y:S01]  /*9d60*/  FMUL R36, R49, R36 ;  /* 0x0000002431247220 */ /* 0x000fe20000400000 */
[----:B------:R-:W-:Y:S01]  /*9d70*/  FMUL R52, R52, R39 ;  /* 0x0000002734347220 */ /* 0x000fe20000400000 */
[-C--:B------:R-:W-:Y:S01]  /*9d80*/  FFMA R3, R6, R9.reuse, R3 ;  /* 0x0000000906037223 */ /* 0x080fe20000000003 */
[----:B------:R-:W-:Y:S01]  /*9d90*/  FSEL R6, R74, 0.11284004896879196167, P0 ;  /* 0x3de718af4a067808 */ /* 0x000fe20000000000 */
[----:B------:R-:W-:Y:S01]  /*9da0*/  FMUL R39, R21, 0.5 ;  /* 0x3f00000015277820 */ /* 0x000fe20000400000 */
[----:B------:R-:W-:Y:S01]  /*9db0*/  F2FP.BF16.F32.PACK_AB R36, R37, R36 ;  /* 0x000000242524723e */ /* 0x000fe200000010ff */
[----:B------:R-:W-:Y:S01]  /*9dc0*/  FMUL R37, R45, R38 ;  /* 0x000000262d257220 */ /* 0x000fe20000400000 */
[----:B------:R-:W-:Y:S01]  /*9dd0*/  FMUL R38, R20, 0.5 ;  /* 0x3f00000014267820 */ /* 0x000fe20000400000 */
[----:B------:R-:W-:Y:S01]  /*9de0*/  FFMA R6, R3, R9, R6 ;  /* 0x0000000903067223 */ /* 0x000fe20000000006 */
[----:B------:R-:W-:Y:S01]  /*9df0*/  FSEL R3, -R9, R8, P0 ;  /* 0x0000000809037208 */ /* 0x000fe20000000100 */
[----:B------:R-:W2:Y:S01]  /*9e00*/  @P2 MUFU.EX2 R45, R4 ;  /* 0x00000004002d2308 */ /* 0x000ea20000000800 */
[----:B------:R-:W-:Y:S01]  /*9e10*/  F2FP.BF16.F32.PACK_AB R37, R52, R37 ;  /* 0x000000253425723e */ /* 0x000fe200000010ff */
[-C--:B------:R-:W-:Y:S01]  /*9e20*/  FFMA R5, R6, R9.reuse, R5 ;  /* 0x0000000906057223 */ /* 0x080fe20000000005 */
[----:B------:R-:W-:Y:S01]  /*9e30*/  FSEL R6, R72, 0.12837915122509002686, P0 ;  /* 0x3e0375d348067808 */ /* 0x000fe20000000000 */
[----:B------:R-:W-:Y:S01]  /*9e40*/  FADD R44, R53, 1 ;  /* 0x3f800000352c7421 */ /* 0x000fe20000000000 */
[----:B------:R-:W-:Y:S01]  /*9e50*/  FMUL R38, R47, R38 ;  /* 0x000000262f267220 */ /* 0x000fe20000400000 */
[----:B------:R-:W-:Y:S01]  /*9e60*/  FMUL R47, R27, 0.5 ;  /* 0x3f0000001b2f7820 */ /* 0x000fe20000400000 */
[----:B------:R-:W-:Y:S01]  /*9e70*/  FADD R52, R57, 1 ;  /* 0x3f80000039347421 */ /* 0x000fe20000000000 */
[----:B------:R-:W-:Y:S01]  /*9e80*/  FFMA R6, R5, R9, R6 ;  /* 0x0000000905067223 */ /* 0x000fe20000000006 */
[----:B------:R-:W-:Y:S01]  /*9e90*/  FMUL R39, R44, R39 ;  /* 0x000000272c277220 */ /* 0x000fe20000400000 */
[----:B------:R-:W-:Y:S01]  /*9ea0*/  FMUL R44, R22, 0.5 ;  /* 0x3f000000162c7820 */ /* 0x000fe20000400000 */
[----:B------:R-:W-:Y:S01]  /*9eb0*/  FMUL R49, R25, 0.5 ;  /* 0x3f00000019317820 */ /* 0x000fe20000400000 */
[----:B------:R-:W-:Y:S01]  /*9ec0*/  FFMA R3, R6, R3, R3 ;  /* 0x0000000306037223 */ /* 0x000fe20000000003 */
[----:B------:R-:W-:Y:S01]  /*9ed0*/  FMUL R47, R52, R47 ;  /* 0x0000002f342f7220 */ /* 0x000fe20000400000 */
[----:B------:R-:W-:Y:S01]  /*9ee0*/  FMUL R44, R55, R44 ;  /* 0x0000002c372c7220 */ /* 0x000fe20000400000 */
[----:B------:R-:W-:Y:S01]  /*9ef0*/  FMUL R49, R58, R49 ;  /* 0x000000313a317220 */ /* 0x000fe20000400000 */
[----:B------:R-:W3:Y:S01]  /*9f00*/  @P0 MUFU.EX2 R50, R3 ;  /* 0x0000000300320308 */ /* 0x000ee20000000800 */
[----:B--2---:R-:W-:Y:S01]  /*9f10*/  @P2 FADD R45, -R45, 1 ;  /* 0x3f8000002d2d2421 */ /* 0x004fe20000000100 */
[----:B------:R-:W-:Y:S01]  /*9f20*/  @P1 FADD R46, -R46, 1 ;  /* 0x3f8000002e2e1421 */ /* 0x000fe20000000100 */
[----:B------:R-:W-:Y:S01]  /*9f30*/  F2FP.BF16.F32.PACK_AB R38, R39, R38 ;  /* 0x000000262726723e */ /* 0x000fe200000010ff */
[----:B------:R-:W-:Y:S01]  /*9f40*/  FADD R52, R59, 1 ;  /* 0x3f8000003b347421 */ /* 0x000fe20000000000 */
[----:B------:R-:W-:Y:S01]  /*9f50*/  F2FP.BF16.F32.PACK_AB R39, R47, R44 ;  /* 0x0000002c2f27723e */ /* 0x000fe200000010ff */
[----:B------:R-:W-:Y:S01]  /*9f60*/  FMUL R47, R31, 0.5 ;  /* 0x3f0000001f2f7820 */ /* 0x000fe20000400000 */
[----:B------:R-:W-:Y:S01]  /*9f70*/  @P2 LOP3.LUT R4, R45, 0x80000000, R32, 0xb8, !PT ;  /* 0x800000002d042812 */ /* 0x000fe200078eb820 */
[----:B------:R-:W-:Y:S01]  /*9f80*/  FMUL R45, R29, 0.5 ;  /* 0x3f0000001d2d7820 */ /* 0x000fe20000400000 */
[----:B------:R-:W-:Y:S01]  /*9f90*/  F2FP.BF16.F32.PACK_AB R44, R49, R48 ;  /* 0x00000030312c723e */ /* 0x000fe200000010ff */
[----:B------:R-:W-:Y:S01]  /*9fa0*/  FMUL R48, R28, 0.5 ;  /* 0x3f0000001c307820 */ /* 0x000fe20000400000 */
[----:B------:R-:W-:Y:S01]  /*9fb0*/  @P1 LOP3.LUT R2, R46, 0x80000000, R7, 0xb8, !PT ;  /* 0x800000002e021812 */ /* 0x000fe200078eb807 */
[----:B------:R-:W-:Y:S01]  /*9fc0*/  FADD R49, R0, 1 ;  /* 0x3f80000000317421 */ /* 0x000fe20000000000 */
[----:B------:R-:W-:Y:S01]  /*9fd0*/  FMUL R52, R52, R47 ;  /* 0x0000002f34347220 */ /* 0x000fe20000400000 */
[----:B------:R-:W-:Y:S01]  /*9fe0*/  FMUL R46, R30, 0.5 ;  /* 0x3f0000001e2e7820 */ /* 0x000fe20000400000 */
[----:B------:R-:W-:Y:S01]  /*9ff0*/  FMUL R51, R26, 0.5 ;  /* 0x3f0000001a337820 */ /* 0x000fe20000400000 */
[----:B------:R-:W-:Y:S01]  /*a000*/  FMUL R48, R49, R48 ;  /* 0x0000003031307220 */ /* 0x000fe20000400000 */
[----:B---3--:R-:W-:Y:S01]  /*a010*/  @P0 FADD R53, -R50, 1 ;  /* 0x3f80000032350421 */ /* 0x008fe20000000100 */
[----:B------:R-:W-:Y:S01]  /*a020*/  FADD R50, R4, 1 ;  /* 0x3f80000004327421 */ /* 0x000fe20000000000 */
[----:B------:R-:W-:Y:S01]  /*a030*/  FADD R47, R2, 1 ;  /* 0x3f800000022f7421 */ /* 0x000fe20000000000 */
[----:B------:R-:W-:Y:S01]  /*a040*/  FMUL R49, R35, 0.5 ;  /* 0x3f00000023317820 */ /* 0x000fe20000400000 */
[----:B------:R-:W-:Y:S01]  /*a050*/  FADD R60, R60, 1 ;  /* 0x3f8000003c3c7421 */ /* 0x000fe20000000000 */
[----:B------:R-:W-:Y:S01]  /*a060*/  @P0 LOP3.LUT R3, R53, 0x80000000, R8, 0xb8, !PT ;  /* 0x8000000035030812 */ /* 0x000fe200078eb808 */
[----:B------:R-:W-:Y:S01]  /*a070*/  FMUL R53, R50, R45 ;  /* 0x0000002d32357220 */ /* 0x000fe20000400000 */
[----:B------:R-:W-:Y:S01]  /*a080*/  IADD3 R50, PT, PT, R130, UR8, RZ ;  /* 0x0000000882327c10 */ /* 0x000fe2000fffe0ff */
[----:B------:R-:W-:Y:S01]  /*a090*/  FMUL R47, R47, R46 ;  /* 0x0000002e2f2f7220 */ /* 0x000fe20000400000 */
[----:B------:R-:W-:Y:S01]  /*a0a0*/  FMUL R51, R60, R51 ;  /* 0x000000333c337220 */ /* 0x000fe20000400000 */
[----:B------:R-:W-:Y:S01]  /*a0b0*/  FADD R54, R3, 1 ;  /* 0x3f80000003367421 */ /* 0x000fe20000000000 */
[----:B------:R-:W-:Y:S01]  /*a0c0*/  F2FP.BF16.F32.PACK_AB R46, R53, R48 ;  /* 0x00000030352e723e */ /* 0x000fe200000010ff */
[--C-:B------:R-:W-:Y:S01]  /*a0d0*/  IMAD R48, R132, -0x10, R50.reuse ;  /* 0xfffffff084307824 */ /* 0x100fe200078e0232 */
[----:B------:R-:W-:Y:S01]  /*a0e0*/  ISETP.NE.AND P0, PT, R133, RZ, PT ;  /* 0x000000ff8500720c */ /* 0x000fe20003f05270 */
[----:B------:R-:W-:Y:S01]  /*a0f0*/  IMAD R50, R131, -0x10, R50 ;  /* 0xfffffff083327824 */ /* 0x000fe200078e0232 */
[----:B------:R-:W-:Y:S01]  /*a100*/  F2FP.BF16.F32.PACK_AB R45, R52, R51 ;  /* 0x00000033342d723e */ /* 0x000fe200000010ff */
[----:B------:R-:W-:Y:S01]  /*a110*/  FMUL R54, R54, R49 ;  /* 0x0000003136367220 */ /* 0x000fe20000400000 */
[----:B------:R1:W-:Y:S01]  /*a120*/  STS.128 [R48+0x10], R40 ;  /* 0x0000102830007388 */ /* 0x0003e20000000c00 */
[----:B------:R-:W-:Y:S02]  /*a130*/  LEA R49, R129, R48, 0x4 ;  /* 0x0000003081317211 */ /* 0x000fe400078e20ff */
[----:B------:R-:W-:Y:S02]  /*a140*/  @!P3 IADD3 R52, PT, PT, R67, 0x1, RZ ;  /* 0x000000014334b810 */ /* 0x000fe40007ffe0ff */
[----:B------:R-:W-:Y:S02]  /*a150*/  F2FP.BF16.F32.PACK_AB R47, R54, R47 ;  /* 0x0000002f362f723e */ /* 0x000fe400000010ff */
[C---:B------:R-:W-:Y:S01]  /*a160*/  @!P3 ISETP.NE.AND P1, PT, R52.reuse, 0x4, PT ;  /* 0x000000043400b80c */ /* 0x040fe20003f25270 */
[----:B------:R1:W-:Y:S03]  /*a170*/  STS.128 [R50+0x20], R36 ;  /* 0x0000202432007388 */ /* 0x0003e60000000c00 */
[----:B------:R-:W-:Y:S02]  /*a180*/  @!P3 SEL R51, RZ, 0x1, P1 ;  /* 0x00000001ff33b807 */ /* 0x000fe40000800000 */
[----:B------:R-:W-:Y:S02]  /*a190*/  @!P3 SEL R67, R52, RZ, P1 ;  /* 0x000000ff3443b207 */ /* 0x000fe40000800000 */
[----:B------:R-:W-:Y:S01]  /*a1a0*/  @!P3 LOP3.LUT R128, R128, R51, RZ, 0x3c, !PT ;  /* 0x000000338080b212 */ /* 0x000fe200078e3cff */
[----:B------:R1:W-:Y:S01]  /*a1b0*/  STS.128 [R49+0x10], R44 ;  /* 0x0000102c31007388 */ /* 0x0003e20000000c00 */
[----:B------:R-:W-:Y:S01]  /*a1c0*/  @!PT LDS RZ, [RZ] ;  /* 0x00000000fffff984 */ /* 0x000fe20000000800 */
[----:B------:R-:W-:Y:S01]  /*a1d0*/  @!PT LDS RZ, [RZ] ;  /* 0x00000000fffff984 */ /* 0x000fe20000000800 */
[----:B------:R-:W-:Y:S01]  /*a1e0*/  @!PT LDS RZ, [RZ] ;  /* 0x00000000fffff984 */ /* 0x000fe20000000800 */
[----:B------:R-:W-:Y:S01]  /*a1f0*/  @!PT LDS RZ, [RZ] ;  /* 0x00000000fffff984 */ /* 0x000fe20000000800 */
[----:B------:R2:W-:Y:S07]  /*a200*/  MEMBAR.ALL.CTA ;  /* 0x0000000000007992 */ /* 0x0005ee0000008000 */
[----:B--2---:R-:W2:Y:S02]  /*a210*/  FENCE.VIEW.ASYNC.S ;  /* 0x00000000000073c6 */ /* 0x004ea40000000000 */
[----:B--2---:R-:W-:Y:S06]  /*a220*/  BAR.SYNC.DEFER_BLOCKING 0x1, 0x80 ;  /* 0x0042000000007b1d */ /* 0x004fec0000010000 */
[----:B------:R-:W-:Y:S05]  /*a230*/  @P0 BRA `(.L_x_125) ;  /* 0x0000000000340947 */ /* 0x000fea0003800000 */
[----:B------:R-:W-:Y:S01]  /*a240*/  UIADD3 UR10, UP0, UPT, UR46, 0x680, URZ ;  /* 0x000006802e0a7890 */ /* 0x000fe2000ff1e0ff */
[----:B------:R-:W-:Y:S01]  /*a250*/  R2UR UR6, R113 ;  /* 0x00000000710672ca */ /* 0x000fe200000e0000 */
[----:B------:R-:W-:Y:S01]  /*a260*/  UIADD3 UR4, UPT, UPT, UR41, 0x200, UR8 ;  /* 0x0000020029047890 */ /* 0x000fe2000fffe008 */
[----:B------:R-:W-:Y:S01]  /*a270*/  PLOP3.LUT P1, PT, PT, PT, PT, 0x80, 0x8 ;  /* 0x000000000008781c */ /* 0x000fe20003f2f070 */
[----:B------:R-:W-:Y:S01]  /*a280*/  UIADD3.X UR11, UPT, UPT, URZ, UR47, URZ, UP0, !UPT ;  /* 0x0000002fff0b7290 */ /* 0x000fe200087fe4ff */
[----:B------:R-:W-:Y:S11]  /*a290*/  IMAD.IADD R63, R114, 0x1, R63 ;  /* 0x00000001723f7824 */ /* 0x000ff600078e023f */
.L_x_126:
[----:B------:R-:W-:Y:S02]  /*a2a0*/  PLOP3.LUT P2, PT, P2, P1, PT, 0xf2, 0x2f ;  /* 0x00000000002f781c */ /* 0x000fe40001743e72 */
[----:B------:R-:W-:Y:S01]  /*a2b0*/  @P1 R2UR P2, UR5, R63 ;  /* 0x000000003f0512ca */ /* 0x000fe20000040000 */
[----:B------:R-:W-:Y:S07]  /*a2c0*/  UMOV UR7, UR36 ;  /* 0x0000002400077c82 */ /* 0x000fee0008000000 */
[----:B------:R-:W-:Y:S05]  /*a2d0*/  @P1 PLOP3.LUT P1, PT, P2, PT, PT, 0x80, 0x8 ;  /* 0x000000000008181c */ /* 0x000fea000172f070 */
[----:B------:R2:W-:Y:S08]  /*a2e0*/  UTMASTG.3D [UR4], [UR10] ;  /* 0x000000040a0073b5 */ /* 0x0005f00008010000 */
[----:B--2---:R-:W-:Y:S05]  /*a2f0*/  @P1 BRA.U.ANY `(.L_x_126) ;  /* 0xfffffffd00e81947 */ /* 0x004fea000393ffff */
[----:B------:R0:W-:Y:S02]  /*a300*/  UTMACMDFLUSH ;  /* 0x00000000000079b7 */ /* 0x0001e40000000000 */
.L_x_125:
[----:B------:R-:W-:Y:S05]  /*a310*/  BSYNC.RECONVERGENT B0 ;  /* 0x0000000000007941 */ /* 0x000fea0003800200 */
.L_x_124:
[----:B------:R-:W-:Y:S01]  /*a320*/  UIADD3 UR43, UPT, UPT, UR43, 0x1, URZ ;  /* 0x000000012b2b7890 */ /* 0x000fe2000fffe0ff */
[----:B------:R-:W-:Y:S03]  /*a330*/  BSSY.RECONVERGENT B0, `(.L_x_127) ;  /* 0x0000007000007945 */ /* 0x000fe60003800200 */
[----:B------:R-:W-:Y:S04]  /*a340*/  UISETP.NE.AND UP0, UPT, UR43, 0x4, UPT ;  /* 0x000000042b00788c */ /* 0x000fe8000bf05270 */
[----:B------:R-:W-:Y:S02]  /*a350*/  USEL UR4, URZ, 0x1, UP0 ;  /* 0x00000001ff047887 */ /* 0x000fe40008000000 */
[----:B------:R-:W-:Y:S02]  /*a360*/  USEL UR43, UR43, URZ, UP0 ;  /* 0x000000ff2b2b7287 */ /* 0x000fe40008000000 */
[----:B------:R-:W-:Y:S01]  /*a370*/  ULOP3.LUT UR44, UR44, UR4, URZ, 0x3c, !UPT ;  /* 0x000000042c2c7292 */ /* 0x000fe2000f8e3cff */
[----:B------:R-:W-:Y:S11]  /*a380*/  @P0 BRA `(.L_x_128) ;  /* 0x0000000000040947 */ /* 0x000ff60003800000 */
[----:B------:R-:W-:Y:S04]  /*a390*/  DEPBAR.LE SB0, 0x1 ;  /* 0x000080400000791a */ /* 0x000fe80000000000 */
.L_x_128:
[----:B------:R-:W-:Y:S05]  /*a3a0*/  BSYNC.RECONVERGENT B0 ;  /* 0x0000000000007941 */ /* 0x000fea0003800200 */
.L_x_127:
[----:B------:R-:W-:Y:S01]  /*a3b0*/  BAR.SYNC.DEFER_BLOCKING 0x1, 0x80 ;  /* 0x0042000000007b1d */ /* 0x000fe20000010000 */
[----:B------:R-:W-:Y:S01]  /*a3c0*/  ISETP.NE.AND P3, PT, R137, RZ, PT ;  /* 0x000000ff8900720c */ /* 0x000fe20003f65270 */
[----:B------:R-:W-:Y:S05]  /*a3d0*/  VIADD R120, R120, 0x1 ;  /* 0x0000000178787836 */ /* 0x000fea0000000000 */
[----:B------:R-:W-:Y:S01]  /*a3e0*/  ISETP.GE.U32.AND P0, PT, R120, 0x2, PT ;  /* 0x000000027800780c */ /* 0x000fe20003f06070 */
[----:B------:R-:W-:Y:S11]  /*a3f0*/  BSSY.RECONVERGENT B0, `(.L_x_129) ;  /* 0x000000b000007945 */ /* 0x000ff60003800200 */
[----:B------:R-:W-:Y:S01]  /*a400*/  @!UPT UIADD3 URZ, UPT, UPT, URZ, URZ, URZ ;  /* 0x000000fffffff290 */ /* 0x000fe2000fffe0ff */
[----:B------:R-:W-:Y:S05]  /*a410*/  @!P0 BRA `(.L_x_130) ;  /* 0x0000000000208947 */ /* 0x000fea0003800000 */
[C---:B------:R-:W-:Y:S01]  /*a420*/  @!P3 LEA R3, R126.reuse, UR41, 0x3 ;  /* 0x000000297e03bc11 */ /* 0x040fe2000f8e18ff */
[----:B------:R-:W-:Y:S02]  /*a430*/  IMAD.U32 R0, RZ, RZ, UR37 ;  /* 0x00000025ff007e24 */ /* 0x000fe4000f8e00ff */
[----:B------:R-:W-:Y:S02]  /*a440*/  VIADD R126, R126, 0x1 ;  /* 0x000000017e7e7836 */ /* 0x000fe40000000000 */
[----:B------:R-:W-:Y:S03]  /*a450*/  @!P3 VIADD R3, R3, 0xa0 ;  /* 0x000000a00303b836 */ /* 0x000fe60000000000 */
[----:B------:R-:W-:Y:S02]  /*a460*/  ISETP.NE.AND P0, PT, R126, 0x4, PT ;  /* 0x000000047e00780c */ /* 0x000fe40003f05270 */
[----:B------:R-:W-:Y:S02]  /*a470*/  @!P3 PRMT R0, R0, 0x654, R3 ;  /* 0x000006540000b816 */ /* 0x000fe40000000003 */
[----:B------:R-:W-:Y:S02]  /*a480*/  SEL R126, R126, RZ, P0 ;  /* 0x000000ff7e7e7207 */ /* 0x000fe40000000000 */
[----:B------:R2:W-:Y:S07]  /*a490*/  @!P3 SYNCS.ARRIVE.TRANS64.RED.A1T0 RZ, [R0+URZ], RZ ;  /* 0x000000ff00ffb9a7 */ /* 0x0005ee00081004ff */
.L_x_130:
[----:B------:R-:W-:Y:S05]  /*a4a0*/  BSYNC.RECONVERGENT B0 ;  /* 0x0000000000007941 */ /* 0x000fea0003800200 */
.L_x_129:
[C---:B------:R-:W-:Y:S01]  /*a4b0*/  ISETP.EQ.OR P2, PT, R65.reuse, 0x3, P3 ;  /* 0x000000034100780c */ /* 0x040fe20001f42670 */
[----:B------:R-:W-:Y:S01]  /*a4c0*/  VIADD R65, R65, 0x1 ;  /* 0x0000000141417836 */ /* 0x000fe20000000000 */
[----:B------:R-:W-:Y:S04]  /*a4d0*/  SEL R121, R121, 0x1, P3 ;  /* 0x0000000179797807 */ /* 0x000fe80001800000 */
[----:B------:R-:W-:Y:S07]  /*a4e0*/  ISETP.NE.AND P0, PT, R65, 0x4, PT ;  /* 0x000000044100780c */ /* 0x000fee0003f05270 */
[----:B------:R-:W-:Y:S02]  /*a4f0*/  @!P2 LEA R3, R119, UR41, 0x3 ;  /* 0x000000297703ac11 */ /* 0x000fe4000f8e18ff */
[----:B--2---:R-:W-:Y:S04]  /*a500*/  @!P2 SHF.L.U32 R0, R122, 0x1f, RZ ;  /* 0x0000001f7a00a819 */ /* 0x004fe800000006ff */
[----:B------:R-:W2:Y:S02]  /*a510*/  @!P2 SYNCS.PHASECHK.TRANS64.TRYWAIT P1, [R3+URZ+0x80], R0 ;  /* 0x000080000300a5a7 */ /* 0x000ea400080211ff */
[----:B--2---:R-:W-:Y:S01]  /*a520*/  @!P2 SEL R121, RZ, 0x1, !P1 ;  /* 0x00000001ff79a807 */ /* 0x004fe20004800000 */
[----:B------:R-:W-:Y:S06]  /*a530*/  @P0 BRA `(.L_x_131) ;  /* 0xffffffbc00780947 */ /* 0x000fec000383ffff */
[----:B------:R-:W-:Y:S01]  /*a540*/  ISETP.NE.AND P3, PT, R136, RZ, PT ;  /* 0x000000ff8800720c */ /* 0x000fe20003f65270 */
[----:B------:R-:W-:Y:S01]  /*a550*/  UIADD3 UR42, UPT, UPT, UR42, 0x4, URZ ;  /* 0x000000042a2a7890 */ /* 0x000fe2000fffe0ff */
[----:B------:R-:W-:Y:S01]  /*a560*/  LOP3.LUT P1, RZ, R106, 0x1, RZ, 0xc0, !PT ;  /* 0x000000016aff7812 */ /* 0x000fe2000782c0ff */
[----:B------:R-:W-:Y:S01]  /*a570*/  IMAD.IADD R114, R124, 0x1, R109 ;  /* 0x000000017c727824 */ /* 0x000fe200078e026d */
[----:B------:R-:W-:Y:S01]  /*a580*/  ISETP.NE.AND P0, PT, R115, 0x2, PT ;  /* 0x000000027300780c */ /* 0x000fe20003f05270 */
[----:B------:R-:W-:-:S03]  /*a590*/  IMAD.IADD R113, R123, 0x1, R108 ;  /* 0x000000017b717824 */ /* 0x000fc600078e026c */
[----:B------:R-:W-:Y:S02]  /*a5a0*/  SEL R0, RZ, 0x1, P0 ;  /* 0x00000001ff007807 */ /* 0x000fe40000000000 */
[----:B------:R-:W-:Y:S02]  /*a5b0*/  SEL R115, R115, RZ, P0 ;  /* 0x000000ff73737207 */ /* 0x000fe40000000000 */
[----:B------:R-:W-:Y:S02]  /*a5c0*/  LOP3.LUT R127, R127, R0, RZ, 0x3c, !PT ;  /* 0x000000007f7f7212 */ /* 0x000fe400078e3cff */
[----:B------:R-:W-:Y:S01]  /*a5d0*/  @P3 R2UR UR36, R125 ;  /* 0x000000007d2432ca */ /* 0x000fe200000e0000 */
[----:B------:R-:W-:-:S14]  /*a5e0*/  @P1 BRA `(.L_x_132) ;  /* 0xffffffb000041947 */ /* 0x000fdc000383ffff */
[----:B------:R-:W-:-:S09]  /*a5f0*/  UISETP.NE.AND UP0, UPT, UR45, URZ, UPT ;  /* 0x000000ff2d00728c */ /* 0x000fd2000bf05270 */
[----:B------:R-:W-:Y:S05]  /*a600*/  BRA.U !UP0, `(.L_x_133) ;  /* 0x0000000108487547 */ /* 0x000fea000b800000 */
[----:B------:R-:W2:Y:S02]  /*a610*/  LDCU.64 UR4, c[0x0][0x890] ;  /* 0x00011200ff0477ac */ /* 0x000ea40008000a00 */
[----:B--2---:R-:W-:-:S04]  /*a620*/  UISETP.NE.U32.AND UP0, UPT, UR4, URZ, UPT ;  /* 0x000000ff0400728c */ /* 0x004fc8000bf05070 */
[----:B------:R-:W-:-:S09]  /*a630*/  UISETP.NE.AND.EX UP0, UPT, UR5, URZ, UPT, UP0 ;  /* 0x000000ff0500728c */ /* 0x000fd2000bf05300 */
[----:B------:R-:W-:Y:S05]  /*a640*/  BRA.U UP0, `(.L_x_134) ;  /* 0x00000001000c7547 */ /* 0x000fea000b800000 */
[----:B------:R-:W-:-:S13]  /*a650*/  FSETP.NEU.AND P0, PT, R83, RZ, PT ;  /* 0x000000ff5300720b */ /* 0x000fda0003f0d000 */
[----:B------:R-:W-:Y:S05]  /*a660*/  @!P0 EXIT ;  /* 0x000000000000894d */ /* 0x000fea0003800000 */
[----:B------:R-:W-:Y:S05]  /*a670*/  BRA `(.L_x_133) ;  /* 0x00000000002c7947 */ /* 0x000fea0003800000 */
.L_x_134:
[----:B------:R-:W-:Y:S01]  /*a680*/  ISETP.NE.AND P0, PT, R112, RZ, PT ;  /* 0x000000ff7000720c */ /* 0x000fe20003f05270 */
[----:B------:R-:W-:-:S12]  /*a690*/  BSSY.RECONVERGENT B0, `(.L_x_133) ;  /* 0x0000009000007945 */ /* 0x000fd80003800200 */
[----:B------:R-:W-:Y:S05]  /*a6a0*/  @P0 BRA `(.L_x_135) ;  /* 0x0000000000140947 */ /* 0x000fea0003800000 */
[----:B------:R-:W2:Y:S02]  /*a6b0*/  LDCU.64 UR4, c[0x0][0x888] ;  /* 0x00011100ff0477ac */ /* 0x000ea40008000a00 */
[----:B--2---:R-:W-:-:S04]  /*a6c0*/  ISETP.NE.U32.AND P0, PT, RZ, UR4, PT ;  /* 0x00000004ff007c0c */ /* 0x004fc8000bf05070 */
[----:B------:R-:W-:-:S13]  /*a6d0*/  ISETP.NE.AND.EX P0, PT, RZ, UR5, PT, P0 ;  /* 0x00000005ff007c0c */ /* 0x000fda000bf05300 */
[----:B------:R-:W-:Y:S05]  /*a6e0*/  @!P0 EXIT ;  /* 0x000000000000894d */ /* 0x000fea0003800000 */
[----:B------:R-:W-:Y:S05]  /*a6f0*/  BRA `(.L_x_136) ;  /* 0x0000000000087947 */ /* 0x000fea0003800000 */
.L_x_135:
[----:B------:R-:W-:-:S13]  /*a700*/  FSETP.NEU.AND P0, PT, R83, RZ, PT ;  /* 0x000000ff5300720b */ /* 0x000fda0003f0d000 */
[----:B------:R-:W-:Y:S05]  /*a710*/  @!P0 EXIT ;  /* 0x000000000000894d */ /* 0x000fea0003800000 */
.L_x_136:
[----:B------:R-:W-:Y:S05]  /*a720*/  BSYNC.RECONVERGENT B0 ;  /* 0x0000000000007941 */ /* 0x000fea0003800200 */
.L_x_133:
[----:B------:R-:W-:Y:S01]  /*a730*/  LEA R3, R126, UR41, 0x3 ;  /* 0x000000297e037c11 */ /* 0x000fe2000f8e18ff */
[----:B------:R-:W-:Y:S01]  /*a740*/  IMAD.U32 R0, RZ, RZ, UR37 ;  /* 0x00000025ff007e24 */ /* 0x000fe2000f8e00ff */
[----:B------:R-:W-:-:S04]  /*a750*/  DEPBAR.LE SB0, 0x0 ;  /* 0x000080000000791a */ /* 0x000fc80000000000 */
[----:B------:R-:W-:-:S05]  /*a760*/  VIADD R3, R3, 0xa0 ;  /* 0x000000a003037836 */ /* 0x000fca0000000000 */
[----:B------:R-:W-:-:S04]  /*a770*/  PRMT R0, R0, 0x654, R3 ;  /* 0x0000065400007816 */ /* 0x000fc80000000003 */
[----:B------:R-:W-:Y:S01]  /*a780*/  SYNCS.ARRIVE.TRANS64.RED.A1T0 RZ, [R0+URZ], RZ ;  /* 0x000000ff00ff79a7 */ /* 0x000fe200081004ff */
[----:B------:R-:W-:Y:S05]  /*a790*/  EXIT ;  /* 0x000000000000794d */ /* 0x000fea0003800000 */
.L_x_24:
[----:B--2---:R2:W4:Y:S02]  /*a7a0*/  SYNCS.PHASECHK.TRANS64.TRYWAIT P0, [R3+URZ+0x140], R2 ;  /* 0x00014002030075a7 */ /* 0x00452400080011ff */
[----:B----4-:R-:W-:Y:S05]  /*a7b0*/  @!P0 NANOSLEEP.SYNCS 0x989680 ;  /* 0x009896800000895d */ /* 0x010fea0003900000 */
[----:B------:R-:W4:Y:S02]  /*a7c0*/  @!P0 SYNCS.PHASECHK.TRANS64 P0, [R3+URZ+0x140], R2 ;  /* 0x00014002030085a7 */ /* 0x000f2400080010ff */
[----:B----4-:R-:W-:Y:S05]  /*a7d0*/  @!P0 BRA `(.L_x_24) ;  /* 0xfffffffc00f08947 */ /* 0x010fea000383ffff */
[----:B------:R-:W-:Y:S05]  /*a7e0*/  BRA `(.L_x_137) ;  /* 0xffffff7000147947 */ /* 0x000fea000383ffff */
.L_x_27:
[----:B-1----:R-:W-:-:S07]  /*a7f0*/  MOV R2, UR33 ;  /* 0x0000002100027c02 */ /* 0x002fce0008000f00 */
.L_x_138:
[----:B-1----:R1:W2:Y:S02]  /*a800*/  SYNCS.PHASECHK.TRANS64.TRYWAIT P0, [R2+URZ+0x40], R5 ;  /* 0x00004005020075a7 */ /* 0x0022a400080011ff */
[----:B--2---:R-:W-:Y:S05]  /*a810*/  @!P0 NANOSLEEP.SYNCS 0x989680 ;  /* 0x009896800000895d */ /* 0x004fea0003900000 */
[----:B------:R-:W2:Y:S02]  /*a820*/  @!P0 SYNCS.PHASECHK.TRANS64 P0, [R2+URZ+0x40], R5 ;  /* 0x00004005020085a7 */ /* 0x000ea400080010ff */
[----:B--2---:R-:W-:Y:S05]  /*a830*/  @!P0 BRA `(.L_x_138) ;  /* 0xfffffffc00f08947 */ /* 0x004fea000383ffff */
[----:B------:R-:W-:Y:S05]  /*a840*/  BRA `(.L_x_26) ;  /* 0xffffff70007c7947 */ /* 0x000fea000383ffff */
.L_x_34:
[----:B-1----:R-:W-:-:S07]  /*a850*/  MOV R2, UR17 ;  /* 0x0000001100027c02 */ /* 0x002fce0008000f00 */
.L_x_139:
[----:B-1----:R1:W2:Y:S02]  /*a860*/  SYNCS.PHASECHK.TRANS64.TRYWAIT P0, [R2+URZ+0x40], R5 ;  /* 0x00004005020075a7 */ /* 0x0022a400080011ff */
[----:B--2---:R-:W-:Y:S05]  /*a870*/  @!P0 NANOSLEEP.SYNCS 0x989680 ;  /* 0x009896800000895d */ /* 0x004fea0003900000 */
[----:B------:R-:W2:Y:S02]  /*a880*/  @!P0 SYNCS.PHASECHK.TRANS64 P0, [R2+URZ+0x40], R5 ;  /* 0x00004005020085a7 */ /* 0x000ea400080010ff */
[----:B--2---:R-:W-:Y:S05]  /*a890*/  @!P0 BRA `(.L_x_139) ;  /* 0xfffffffc00f08947 */ /* 0x004fea000383ffff */
[----:B------:R-:W-:Y:S05]  /*a8a0*/  BRA `(.L_x_33) ;  /* 0xffffff74003c7947 */ /* 0x000fea000383ffff */
.L_x_39:
[----:B-1----:R1:W2:Y:S02]  /*a8b0*/  SYNCS.PHASECHK.TRANS64.TRYWAIT P0, [R2+URZ+0xd0], R3 ;  /* 0x0000d003020075a7 */ /* 0x0022a400080011ff */
[----:B--2---:R-:W-:Y:S05]  /*a8c0*/  @!P0 NANOSLEEP.SYNCS 0x989680 ;  /* 0x009896800000895d */ /* 0x004fea0003900000 */
[----:B------:R-:W2:Y:S02]  /*a8d0*/  @!P0 SYNCS.PHASECHK.TRANS64 P0, [R2+URZ+0xd0], R3 ;  /* 0x0000d003020085a7 */ /* 0x000ea400080010ff */
[----:B--2---:R-:W-:Y:S05]  /*a8e0*/  @!P0 BRA `(.L_x_39) ;  /* 0xfffffffc00f08947 */ /* 0x004fea000383ffff */
[----:B------:R-:W-:Y:S05]  /*a8f0*/  BRA `(.L_x_140) ;  /* 0xffffff7400e07947 */ /* 0x000fea000383ffff */
.L_x_43:
[----:B---3--:R-:W-:-:S07]  /*a900*/  MOV R0, UR4 ;  /* 0x0000000400007c02 */ /* 0x008fce0008000f00 */
.L_x_141:
[----:B-1----:R1:W2:Y:S02]  /*a910*/  SYNCS.PHASECHK.TRANS64.TRYWAIT P0, [R0+URZ], R3 ;  /* 0x00000003000075a7 */ /* 0x0022a400080011ff */
[----:B--2---:R-:W-:Y:S05]  /*a920*/  @!P0 NANOSLEEP.SYNCS 0x989680 ;  /* 0x009896800000895d */ /* 0x004fea0003900000 */
[----:B------:R-:W2:Y:S02]  /*a930*/  @!P0 SYNCS.PHASECHK.TRANS64 P0, [R0+URZ], R3 ;  /* 0x00000003000085a7 */ /* 0x000ea400080010ff */
[----:B--2---:R-:W-:Y:S05]  /*a940*/  @!P0 BRA `(.L_x_141) ;  /* 0xfffffffc00f08947 */ /* 0x004fea000383ffff */
[----:B------:R-:W-:Y:S05]  /*a950*/  BRA `(.L_x_142) ;  /* 0xffffff7c00507947 */ /* 0x000fea000383ffff */
.L_x_44:
[----:B---3--:R-:W-:-:S07]  /*a960*/  MOV R0, UR4 ;  /* 0x0000000400007c02 */ /* 0x008fce0008000f00 */
.L_x_143:
[----:B-1----:R1:W2:Y:S02]  /*a970*/  SYNCS.PHASECHK.TRANS64.TRYWAIT P0, [R0+URZ], R3 ;  /* 0x00000003000075a7 */ /* 0x0022a400080011ff */
[----:B--2---:R-:W-:Y:S05]  /*a980*/  @!P0 NANOSLEEP.SYNCS 0x989680 ;  /* 0x009896800000895d */ /* 0x004fea0003900000 */
[----:B------:R-:W2:Y:S02]  /*a990*/  @!P0 SYNCS.PHASECHK.TRANS64 P0, [R0+URZ], R3 ;  /* 0x00000003000085a7 */ /* 0x000ea400080010ff */
[----:B--2---:R-:W-:Y:S05]  /*a9a0*/  @!P0 BRA `(.L_x_143) ;  /* 0xfffffffc00f08947 */ /* 0x004fea000383ffff */
[----:B------:R-:W-:Y:S05]  /*a9b0*/  BRA `(.L_x_144) ;  /* 0xffffff7c005c7947 */ /* 0x000fea000383ffff */
.L_x_45:
[----:B---3--:R-:W-:-:S07]  /*a9c0*/  MOV R0, UR4 ;  /* 0x0000000400007c02 */ /* 0x008fce0008000f00 */
.L_x_145:
[----:B-1----:R1:W2:Y:S02]  /*a9d0*/  SYNCS.PHASECHK.TRANS64.TRYWAIT P0, [R0+URZ], R3 ;  /* 0x00000003000075a7 */ /* 0x0022a400080011ff */
[----:B--2---:R-:W-:Y:S05]  /*a9e0*/  @!P0 NANOSLEEP.SYNCS 0x989680 ;  /* 0x009896800000895d */ /* 0x004fea0003900000 */
[----:B------:R-:W2:Y:S02]  /*a9f0*/  @!P0 SYNCS.PHASECHK.TRANS64 P0, [R0+URZ], R3 ;  /* 0x00000003000085a7 */ /* 0x000ea400080010ff */
[----:B--2---:R-:W-:Y:S05]  /*aa00*/  @!P0 BRA `(.L_x_145) ;  /* 0xfffffffc00f08947 */ /* 0x004fea000383ffff */
[----:B------:R-:W-:Y:S05]  /*aa10*/  BRA `(.L_x_146) ;  /* 0xffffff7c00687947 */ /* 0x000fea000383ffff */
.L_x_46:
[----:B---3--:R-:W-:-:S07]  /*aa20*/  MOV R0, UR4 ;  /* 0x0000000400007c02 */ /* 0x008fce0008000f00 */
.L_x_147:
[----:B-1----:R1:W2:Y:S02]  /*aa30*/  SYNCS.PHASECHK.TRANS64.TRYWAIT P0, [R0+URZ], R3 ;  /* 0x00000003000075a7 */ /* 0x0022a400080011ff */
[----:B--2---:R-:W-:Y:S05]  /*aa40*/  @!P0 NANOSLEEP.SYNCS 0x989680 ;  /* 0x009896800000895d */ /* 0x004fea0003900000 */
[----:B------:R-:W2:Y:S02]  /*aa50*/  @!P0 SYNCS.PHASECHK.TRANS64 P0, [R0+URZ], R3 ;  /* 0x00000003000085a7 */ /* 0x000ea400080010ff */
[----:B--2---:R-:W-:Y:S05]  /*aa60*/  @!P0 BRA `(.L_x_147) ;  /* 0xfffffffc00f08947 */ /* 0x004fea000383ffff */
[----:B------:R-:W-:Y:S05]  /*aa70*/  BRA `(.L_x_148) ;  /* 0xffffff7c00747947 */ /* 0x000fea000383ffff */
.L_x_47:
[----:B---3--:R-:W-:-:S07]  /*aa80*/  MOV R0, UR4 ;  /* 0x0000000400007c02 */ /* 0x008fce0008000f00 */
.L_x_149:
[----:B-1----:R1:W2:Y:S02]  /*aa90*/  SYNCS.PHASECHK.TRANS64.TRYWAIT P0, [R0+URZ], R3 ;  /* 0x00000003000075a7 */ /* 0x0022a400080011ff */
[----:B--2---:R-:W-:Y:S05]  /*aaa0*/  @!P0 NANOSLEEP.SYNCS 0x989680 ;  /* 0x009896800000895d */ /* 0x004fea0003900000 */
[----:B------:R-:W2:Y:S02]  /*aab0*/  @!P0 SYNCS.PHASECHK.TRANS64 P0, [R0+URZ], R3 ;  /* 0x00000003000085a7 */ /* 0x000ea400080010ff */
[----:B--2---:R-:W-:Y:S05]  /*aac0*/  @!P0 BRA `(.L_x_149) ;  /* 0xfffffffc00f08947 */ /* 0x004fea000383ffff */
[----:B------:R-:W-:Y:S05]  /*aad0*/  BRA `(.L_x_150) ;  /* 0xffffff7c00807947 */ /* 0x000fea000383ffff */
.L_x_48:
[----:B---3--:R-:W-:-:S07]  /*aae0*/  MOV R0, UR4 ;  /* 0x0000000400007c02 */ /* 0x008fce0008000f00 */
.L_x_151:
[----:B-1----:R1:W2:Y:S02]  /*aaf0*/  SYNCS.PHASECHK.TRANS64.TRYWAIT P0, [R0+URZ], R3 ;  /* 0x00000003000075a7 */ /* 0x0022a400080011ff */
[----:B--2---:R-:W-:Y:S05]  /*ab00*/  @!P0 NANOSLEEP.SYNCS 0x989680 ;  /* 0x009896800000895d */ /* 0x004fea0003900000 */
[----:B------:R-:W2:Y:S02]  /*ab10*/  @!P0 SYNCS.PHASECHK.TRANS64 P0, [R0+URZ], R3 ;  /* 0x00000003000085a7 */ /* 0x000ea400080010ff */
[----:B--2---:R-:W-:Y:S05]  /*ab20*/  @!P0 BRA `(.L_x_151) ;  /* 0xfffffffc00f08947 */ /* 0x004fea000383ffff */
[----:B------:R-:W-:Y:S05]  /*ab30*/  BRA `(.L_x_152) ;  /* 0xffffff7c008c7947 */ /* 0x000fea000383ffff */
.L_x_49:
[----:B---3--:R-:W-:-:S07]  /*ab40*/  MOV R0, UR4 ;  /* 0x0000000400007c02 */ /* 0x008fce0008000f00 */
.L_x_153:
[----:B-1----:R1:W2:Y:S02]  /*ab50*/  SYNCS.PHASECHK.TRANS64.TRYWAIT P0, [R0+URZ], R3 ;  /* 0x00000003000075a7 */ /* 0x0022a400080011ff */
[----:B--2---:R-:W-:Y:S05]  /*ab60*/  @!P0 NANOSLEEP.SYNCS 0x989680 ;  /* 0x009896800000895d */ /* 0x004fea0003900000 */
[----:B------:R-:W2:Y:S02]  /*ab70*/  @!P0 SYNCS.PHASECHK.TRANS64 P0, [R0+URZ], R3 ;  /* 0x00000003000085a7 */ /* 0x000ea400080010ff */
[----:B--2---:R-:W-:Y:S05]  /*ab80*/  @!P0 BRA `(.L_x_153) ;  /* 0xfffffffc00f08947 */ /* 0x004fea000383ffff */
[----:B------:R-:W-:Y:S05]  /*ab90*/  BRA `(.L_x_154) ;  /* 0xffffff7c00987947 */ /* 0x000fea000383ffff */
.L_x_52:
[----:B-1----:R1:W2:Y:S02]  /*aba0*/  SYNCS.PHASECHK.TRANS64.TRYWAIT P0, [R0+URZ+0x130], R5 ;  /* 0x00013005000075a7 */ /* 0x0022a400080011ff */
[----:B--2---:R-:W-:Y:S05]  /*abb0*/  @!P0 NANOSLEEP.SYNCS 0x989680 ;  /* 0x009896800000895d */ /* 0x004fea0003900000 */
[----:B------:R-:W2:Y:S02]  /*abc0*/  @!P0 SYNCS.PHASECHK.TRANS64 P0, [R0+URZ+0x130], R5 ;  /* 0x00013005000085a7 */ /* 0x000ea400080010ff */
[----:B--2---:R-:W-:Y:S05]  /*abd0*/  @!P0 BRA `(.L_x_52) ;  /* 0xfffffffc00f08947 */ /* 0x004fea000383ffff */
[----:B------:R-:W-:Y:S05]  /*abe0*/  BRA `(.L_x_155) ;  /* 0xffffff7c00f87947 */ /* 0x000fea000383ffff */
.L_x_53:
[----:B------:R-:W-:-:S07]  /*abf0*/  MOV R0, UR5 ;  /* 0x0000000500007c02 */ /* 0x000fce0008000f00 */
.L_x_156:
[----:B-1----:R1:W2:Y:S02]  /*ac00*/  SYNCS.PHASECHK.TRANS64.TRYWAIT P0, [R0+URZ+0xe0], R7 ;  /* 0x0000e007000075a7 */ /* 0x0022a400080011ff */
[----:B--2---:R-:W-:Y:S05]  /*ac10*/  @!P0 NANOSLEEP.SYNCS 0x989680 ;  /* 0x009896800000895d */ /* 0x004fea0003900000 */
[----:B------:R-:W2:Y:S02]  /*ac20*/  @!P0 SYNCS.PHASECHK.TRANS64 P0, [R0+URZ+0xe0], R7 ;  /* 0x0000e007000085a7 */ /* 0x000ea400080010ff */
[----:B--2---:R-:W-:Y:S05]  /*ac30*/  @!P0 BRA `(.L_x_156) ;  /* 0xfffffffc00f08947 */ /* 0x004fea000383ffff */
[----:B------:R-:W-:Y:S05]  /*ac40*/  BRA `(.L_x_157) ;  /* 0xffffff8000087947 */ /* 0x000fea000383ffff */
.L_x_54:
[----:B-1----:R1:W2:Y:S02]  /*ac50*/  SYNCS.PHASECHK.TRANS64.TRYWAIT P1, [R0+URZ+0xd0], R5 ;  /* 0x0000d005000075a7 */ /* 0x0022a400080211ff */
[----:B--2---:R-:W-:Y:S05]  /*ac60*/  @!P1 NANOSLEEP.SYNCS 0x989680 ;  /* 0x009896800000995d */ /* 0x004fea0003900000 */
[----:B------:R-:W2:Y:S02]  /*ac70*/  @!P1 SYNCS.PHASECHK.TRANS64 P1, [R0+URZ+0xd0], R5 ;  /* 0x0000d005000095a7 */ /* 0x000ea400080210ff */
[----:B--2---:R-:W-:Y:S05]  /*ac80*/  @!P1 BRA `(.L_x_54) ;  /* 0xfffffffc00f09947 */ /* 0x004fea000383ffff */
[----:B------:R-:W-:Y:S05]  /*ac90*/  BRA `(.L_x_158) ;  /* 0xffffff8000387947 */ /* 0x000fea000383ffff */
.L_x_57:
[----:B------:R-:W-:-:S07]  /*aca0*/  MOV R0, UR5 ;  /* 0x0000000500007c02 */ /* 0x000fce0008000f00 */
.L_x_159:
[----:B-1----:R1:W2:Y:S02]  /*acb0*/  SYNCS.PHASECHK.TRANS64.TRYWAIT P0, [R0+URZ+0xe0], R3 ;  /* 0x0000e003000075a7 */ /* 0x0022a400080011ff */
[----:B--2---:R-:W-:Y:S05]  /*acc0*/  @!P0 NANOSLEEP.SYNCS 0x989680 ;  /* 0x009896800000895d */ /* 0x004fea0003900000 */
[----:B------:R-:W2:Y:S02]  /*acd0*/  @!P0 SYNCS.PHASECHK.TRANS64 P0, [R0+URZ+0xe0], R3 ;  /* 0x0000e003000085a7 */ /* 0x000ea400080010ff */
[----:B--2---:R-:W-:Y:S05]  /*ace0*/  @!P0 BRA `(.L_x_159) ;  /* 0xfffffffc00f08947 */ /* 0x004fea000383ffff */
[----:B------:R-:W-:Y:S05]  /*acf0*/  BRA `(.L_x_56) ;  /* 0xffffff80008c7947 */ /* 0x000fea000383ffff */
.L_x_66:
[----:B-1----:R-:W-:-:S04]  /*ad00*/  MOV R4, UR6 ;  /* 0x0000000600047c02 */ /* 0x002fc80008000f00 */
[----:B------:R1:W2:Y:S03]  /*ad10*/  SYNCS.PHASECHK.TRANS64.TRYWAIT P0, [R4+URZ+0x8], R5 ;  /* 0x00000805040075a7 */ /* 0x0002a600080011ff */
[----:B--2---:R-:W-:Y:S05]  /*ad20*/  @!P0 NANOSLEEP.SYNCS 0x989680 ;  /* 0x009896800000895d */ /* 0x004fea0003900000 */
[----:B------:R-:W2:Y:S02]  /*ad30*/  @!P0 SYNCS.PHASECHK.TRANS64 P0, [R4+URZ+0x8], R5 ;  /* 0x00000805040085a7 */ /* 0x000ea400080010ff */
[----:B--2---:R-:W-:Y:S05]  /*ad40*/  @!P0 BRA `(.L_x_66) ;  /* 0xfffffffc00ec8947 */ /* 0x004fea000383ffff */
[----:B------:R-:W-:Y:S05]  /*ad50*/  BRA `(.L_x_65) ;  /* 0xffffff8400407947 */ /* 0x000fea000383ffff */
.L_x_68:
[----:B------:R-:W-:Y:S01]  /*ad60*/  BSSY B0, `(.L_x_160) ;  /* 0x0000006000007945 */ /* 0x000fe20003800000 */
[----:B------:R-:W-:-:S07]  /*ad70*/  MOV R15, 0xffffffff ;  /* 0xffffffff000f7802 */ /* 0x000fce0000000f00 */
[----:B-1---5:R-:W-:Y:S05]  /*ad80*/  WARPSYNC.COLLECTIVE R15, `(.L_x_161) ;  /* 0x000000000f0c7348 */ /* 0x022fea0003c00000 */
[----:B------:R-:W-:Y:S02]  /*ad90*/  ELECT P6, UR79, PT ;  /* 0x00000000004f782f */ /* 0x000fe400038c0000 */
[----:B------:R-:W-:Y:S01]  /*ada0*/  MOV R14, UR79 ;  /* 0x0000004f000e7c02 */ /* 0x000fe20008000f00 */
[----:B-1---5:R-:W-:Y:S10]  /*adb0*/  ENDCOLLECTIVE ;  /* 0x000000000000791b */ /* 0x022ff40003800000 */
.L_x_161:
[----:B------:R-:W-:Y:S05]  /*adc0*/  BSYNC B0 ;  /* 0x0000000000007941 */ /* 0x000fea0003800000 */
.L_x_160:
[----:B------:R-:W-:Y:S05]  /*add0*/  BRA `(.L_x_162) ;  /* 0xffffff8400707947 */ /* 0x000fea000383ffff */
.L_x_70:
[----:B-1----:R-:W-:-:S04]  /*ade0*/  MOV R2, UR6 ;  /* 0x0000000600027c02 */ /* 0x002fc80008000f00 */
[----:B------:R1:W2:Y:S03]  /*adf0*/  SYNCS.PHASECHK.TRANS64.TRYWAIT P0, [R2+URZ+0x8], R3 ;  /* 0x00000803020075a7 */ /* 0x0002a600080011ff */
[----:B--2---:R-:W-:Y:S05]  /*ae00*/  @!P0 NANOSLEEP.SYNCS 0x989680 ;  /* 0x009896800000895d */ /* 0x004fea0003900000 */
[----:B------:R-:W2:Y:S02]  /*ae10*/  @!P0 SYNCS.PHASECHK.TRANS64 P0, [R2+URZ+0x8], R3 ;  /* 0x00000803020085a7 */ /* 0x000ea400080010ff */
[----:B--2---:R-:W-:Y:S05]  /*ae20*/  @!P0 BRA `(.L_x_70) ;  /* 0xfffffffc00ec8947 */ /* 0x004fea000383ffff */
[----:B------:R-:W-:Y:S05]  /*ae30*/  BRA `(.L_x_69) ;  /* 0xffffff8400747947 */ /* 0x000fea000383ffff */
.L_x_71:
[----:B-1----:R1:W2:Y:S02]  /*ae40*/  SYNCS.PHASECHK.TRANS64.TRYWAIT P0, [R0+URZ+0xd0], R3 ;  /* 0x0000d003000075a7 */ /* 0x0022a400080011ff */
[----:B--2---:R-:W-:Y:S05]  /*ae50*/  @!P0 NANOSLEEP.SYNCS 0x989680 ;  /* 0x009896800000895d */ /* 0x004fea0003900000 */
[----:B------:R-:W2:Y:S02]  /*ae60*/  @!P0 SYNCS.PHASECHK.TRANS64 P0, [R0+URZ+0xd0], R3 ;  /* 0x0000d003000085a7 */ /* 0x000ea400080010ff */
[----:B--2---:R-:W-:Y:S05]  /*ae70*/  @!P0 BRA `(.L_x_71) ;  /* 0xfffffffc00f08947 */ /* 0x004fea000383ffff */
[----:B------:R-:W-:Y:S05]  /*ae80*/  BRA `(.L_x_163) ;  /* 0xffffff8800607947 */ /* 0x000fea000383ffff */
.L_x_73:
[----:B------:R-:W-:-:S07]  /*ae90*/  MOV R0, UR9 ;  /* 0x0000000900007c02 */ /* 0x000fce0008000f00 */
.L_x_164:
[----:B-1----:R1:W3:Y:S02]  /*aea0*/  SYNCS.PHASECHK.TRANS64.TRYWAIT P0, [R0+URZ+0x110], R3 ;  /* 0x00011003000075a7 */ /* 0x0022e400080011ff */
[----:B---3--:R-:W-:Y:S05]  /*aeb0*/  @!P0 NANOSLEEP.SYNCS 0x989680 ;  /* 0x009896800000895d */ /* 0x008fea0003900000 */
[----:B------:R-:W3:Y:S02]  /*aec0*/  @!P0 SYNCS.PHASECHK.TRANS64 P0, [R0+URZ+0x110], R3 ;  /* 0x00011003000085a7 */ /* 0x000ee400080010ff */
[----:B---3--:R-:W-:Y:S05]  /*aed0*/  @!P0 BRA `(.L_x_164) ;  /* 0xfffffffc00f08947 */ /* 0x008fea000383ffff */
[----:B------:R-:W-:Y:S05]  /*aee0*/  BRA `(.L_x_165) ;  /* 0xffffff8800a87947 */ /* 0x000fea000383ffff */
.L_x_76:
[----:B------:R-:W-:Y:S07]  /*aef0*/  MOV R0, UR8 ;  /* 0x0000000800007c02 */ /* 0x000fee0008000f00 */
.L_x_166:
[----:B-1----:R1:W3:Y:S02]  /*af00*/  SYNCS.PHASECHK.TRANS64.TRYWAIT P0, [R0+URZ], R3 ;  /* 0x00000003000075a7 */ /* 0x0022e400080011ff */
[----:B---3--:R-:W-:Y:S05]  /*af10*/  @!P0 NANOSLEEP.SYNCS 0x989680 ;  /* 0x009896800000895d */ /* 0x008fea0003900000 */
[----:B------:R-:W3:Y:S02]  /*af20*/  @!P0 SYNCS.PHASECHK.TRANS64 P0, [R0+URZ], R3 ;  /* 0x00000003000085a7 */ /* 0x000ee400080010ff */
[----:B---3--:R-:W-:Y:S05]  /*af30*/  @!P0 BRA `(.L_x_166) ;  /* 0xfffffffc00f08947 */ /* 0x008fea000383ffff */
[----:B------:R-:W-:Y:S05]  /*af40*/  BRA `(.L_x_75) ;  /* 0xffffff8800bc7947 */ /* 0x000fea000383ffff */
.L_x_80:
[----:B-1----:R-:W-:-:S07]  /*af50*/  MOV R0, UR8 ;  /* 0x0000000800007c02 */ /* 0x002fce0008000f00 */
.L_x_167:
[----:B-1----:R1:W2:Y:S02]  /*af60*/  SYNCS.PHASECHK.TRANS64.TRYWAIT P0, [R0+URZ], R3 ;  /* 0x00000003000075a7 */ /* 0x0022a400080011ff */
[----:B--2---:R-:W-:Y:S05]  /*af70*/  @!P0 NANOSLEEP.SYNCS 0x989680 ;  /* 0x009896800000895d */ /* 0x004fea0003900000 */
[----:B------:R-:W2:Y:S02]  /*af80*/  @!P0 SYNCS.PHASECHK.TRANS64 P0, [R0+URZ], R3 ;  /* 0x00000003000085a7 */ /* 0x000ea400080010ff */
[----:B--2---:R-:W-:Y:S05]  /*af90*/  @!P0 BRA `(.L_x_167) ;  /* 0xfffffffc00f08947 */ /* 0x004fea000383ffff */
[----:B------:R-:W-:Y:S05]  /*afa0*/  BRA `(.L_x_168) ;  /* 0xffffff8c00b47947 */ /* 0x000fea000383ffff */
.L_x_81:
[----:B------:R-:W-:-:S07]  /*afb0*/  MOV R0, UR8 ;  /* 0x0000000800007c02 */ /* 0x000fce0008000f00 */
.L_x_169:
[----:B-1----:R1:W2:Y:S02]  /*afc0*/  SYNCS.PHASECHK.TRANS64.TRYWAIT P0, [R0+URZ], R3 ;  /* 0x00000003000075a7 */ /* 0x0022a400080011ff */
[----:B--2---:R-:W-:Y:S05]  /*afd0*/  @!P0 NANOSLEEP.SYNCS 0x989680 ;  /* 0x009896800000895d */ /* 0x004fea0003900000 */
[----:B------:R-:W2:Y:S02]  /*afe0*/  @!P0 SYNCS.PHASECHK.TRANS64 P0, [R0+URZ], R3 ;  /* 0x00000003000085a7 */ /* 0x000ea400080010ff */
[----:B--2---:R-:W-:Y:S05]  /*aff0*/  @!P0 BRA `(.L_x_169) ;  /* 0xfffffffc00f08947 */ /* 0x004fea000383ffff */
[----:B------:R-:W-:Y:S05]  /*b000*/  BRA `(.L_x_170) ;  /* 0xffffff8c00c07947 */ /* 0x000fea000383ffff */
.L_x_82:
[----:B------:R-:W-:-:S07]  /*b010*/  MOV R0, UR8 ;  /* 0x0000000800007c02 */ /* 0x000fce0008000f00 */
.L_x_171:
[----:B-1----:R1:W2:Y:S02]  /*b020*/  SYNCS.PHASECHK.TRANS64.TRYWAIT P0, [R0+URZ], R3 ;  /* 0x00000003000075a7 */ /* 0x0022a400080011ff */
[----:B--2---:R-:W-:Y:S05]  /*b030*/  @!P0 NANOSLEEP.SYNCS 0x989680 ;  /* 0x009896800000895d */ /* 0x004fea0003900000 */
[----:B------:R-:W2:Y:S02]  /*b040*/  @!P0 SYNCS.PHASECHK.TRANS64 P0, [R0+URZ], R3 ;  /* 0x00000003000085a7 */ /* 0x000ea400080010ff */
[----:B--2---:R-:W-:Y:S05]  /*b050*/  @!P0 BRA `(.L_x_171) ;  /* 0xfffffffc00f08947 */ /* 0x004fea000383ffff */
[----:B------:R-:W-:Y:S05]  /*b060*/  BRA `(.L_x_172) ;  /* 0xffffff8c00cc7947 */ /* 0x000fea000383ffff */
.L_x_85:
[----:B------:R-:W-:-:S07]  /*b070*/  MOV R0, UR7 ;  /* 0x0000000700007c02 */ /* 0x000fce0008000f00 */
.L_x_173:
[----:B-1----:R1:W2:Y:S02]  /*b080*/  SYNCS.PHASECHK.TRANS64.TRYWAIT P1, [R0+URZ+0x150], R3 ;  /* 0x00015003000075a7 */ /* 0x0022a400080211ff */
[----:B--2---:R-:W-:Y:S05]  /*b090*/  @!P1 NANOSLEEP.SYNCS 0x989680 ;  /* 0x009896800000995d */ /* 0x004fea0003900000 */
[----:B------:R-:W2:Y:S02]  /*b0a0*/  @!P1 SYNCS.PHASECHK.TRANS64 P1, [R0+URZ+0x150], R3 ;  /* 0x00015003000095a7 */ /* 0x000ea400080210ff */
[----:B--2---:R-:W-:Y:S05]  /*b0b0*/  @!P1 BRA `(.L_x_173) ;  /* 0xfffffffc00f09947 */ /* 0x004fea000383ffff */
[----:B------:R-:W-:Y:S05]  /*b0c0*/  BRA `(.L_x_174) ;  /* 0xffffff9000187947 */ /* 0x000fea000383ffff */
.L_x_90:
[----:B--2---:R2:W4:Y:S02]  /*b0d0*/  SYNCS.PHASECHK.TRANS64.TRYWAIT P0, [R0+URZ+0xd0], R3 ;  /* 0x0000d003000075a7 */ /* 0x00452400080011ff */
[----:B----4-:R-:W-:Y:S05]  /*b0e0*/  @!P0 NANOSLEEP.SYNCS 0x989680 ;  /* 0x009896800000895d */ /* 0x010fea0003900000 */
[----:B------:R-:W4:Y:S02]  /*b0f0*/  @!P0 SYNCS.PHASECHK.TRANS64 P0, [R0+URZ+0xd0], R3 ;  /* 0x0000d003000085a7 */ /* 0x000f2400080010ff */
[----:B----4-:R-:W-:Y:S05]  /*b100*/  @!P0 BRA `(.L_x_90) ;  /* 0xfffffffc00f08947 */ /* 0x010fea000383ffff */
[----:B------:R-:W-:Y:S05]  /*b110*/  BRA `(.L_x_175) ;  /* 0xffffff94002c7947 */ /* 0x000fea000383ffff */
.L_x_93:
[----:B------:R-:W-:Y:S07]  /*b120*/  MOV R0, UR7 ;  /* 0x0000000700007c02 */ /* 0x000fee0008000f00 */
.L_x_176:
[----:B--2---:R2:W4:Y:S02]  /*b130*/  SYNCS.PHASECHK.TRANS64.TRYWAIT P0, [R0+URZ+0xc8], R3 ;  /* 0x0000c803000075a7 */ /* 0x00452400080011ff */
[----:B----4-:R-:W-:Y:S05]  /*b140*/  @!P0 NANOSLEEP.SYNCS 0x989680 ;  /* 0x009896800000895d */ /* 0x010fea0003900000 */
[----:B------:R-:W4:Y:S02]  /*b150*/  @!P0 SYNCS.PHASECHK.TRANS64 P0, [R0+URZ+0xc8], R3 ;  /* 0x0000c803000085a7 */ /* 0x000f2400080010ff */
[----:B----4-:R-:W-:Y:S05]  /*b160*/  @!P0 BRA `(.L_x_176) ;  /* 0xfffffffc00f08947 */ /* 0x010fea000383ffff */
[----:B------:R-:W-:Y:S05]  /*b170*/  BRA `(.L_x_92) ;  /* 0xffffff98000c7947 */ /* 0x000fea000383ffff */
.L_x_96:
[----:B------:R-:W-:Y:S07]  /*b180*/  MOV R3, UR7 ;  /* 0x0000000700037c02 */ /* 0x000fee0008000f00 */
.L_x_177:
[----:B-1----:R1:W2:Y:S02]  /*b190*/  SYNCS.PHASECHK.TRANS64.TRYWAIT P0, [R3+URZ+0xa0], R12 ;  /* 0x0000a00c030075a7 */ /* 0x0022a400080011ff */
[----:B--2---:R-:W-:Y:S05]  /*b1a0*/  @!P0 NANOSLEEP.SYNCS 0x989680 ;  /* 0x009896800000895d */ /* 0x004fea0003900000 */
[----:B------:R-:W2:Y:S02]  /*b1b0*/  @!P0 SYNCS.PHASECHK.TRANS64 P0, [R3+URZ+0xa0], R12 ;  /* 0x0000a00c030085a7 */ /* 0x000ea400080010ff */
[----:B--2---:R-:W-:Y:S05]  /*b1c0*/  @!P0 BRA `(.L_x_177) ;  /* 0xfffffffc00f08947 */ /* 0x004fea000383ffff */
[----:B------:R-:W-:Y:S05]  /*b1d0*/  BRA `(.L_x_178) ;  /* 0xffffff9800847947 */ /* 0x000fea000383ffff */
.L_x_97:
[----:B-1----:R-:W-:Y:S07]  /*b1e0*/  MOV R3, UR7 ;  /* 0x0000000700037c02 */ /* 0x002fee0008000f00 */
.L_x_179:
[----:B-1----:R1:W2:Y:S02]  /*b1f0*/  SYNCS.PHASECHK.TRANS64.TRYWAIT P0, [R3+URZ+0xa8], R12 ;  /* 0x0000a80c030075a7 */ /* 0x0022a400080011ff */
[----:B--2---:R-:W-:Y:S05]  /*b200*/  @!P0 NANOSLEEP.SYNCS 0x989680 ;  /* 0x009896800000895d */ /* 0x004fea0003900000 */
[----:B------:R-:W2:Y:S02]  /*b210*/  @!P0 SYNCS.PHASECHK.TRANS64 P0, [R3+URZ+0xa8], R12 ;  /* 0x0000a80c030085a7 */ /* 0x000ea400080010ff */
[----:B--2---:R-:W-:Y:S05]  /*b220*/  @!P0 BRA `(.L_x_179) ;  /* 0xfffffffc00f08947 */ /* 0x004fea000383ffff */
[----:B------:R-:W-:Y:S05]  /*b230*/  BRA `(.L_x_180) ;  /* 0xffffff9800c07947 */ /* 0x000fea000383ffff */
.L_x_98:
[----:B-1----:R-:W-:Y:S07]  /*b240*/  MOV R3, UR7 ;  /* 0x0000000700037c02 */ /* 0x002fee0008000f00 */
.L_x_181:
[----:B-1----:R1:W2:Y:S02]  /*b250*/  SYNCS.PHASECHK.TRANS64.TRYWAIT P0, [R3+URZ+0xb0], R12 ;  /* 0x0000b00c030075a7 */ /* 0x0022a400080011ff */
[----:B--2---:R-:W-:Y:S05]  /*b260*/  @!P0 NANOSLEEP.SYNCS 0x989680 ;  /* 0x009896800000895d */ /* 0x004fea0003900000 */
[----:B------:R-:W2:Y:S02]  /*b270*/  @!P0 SYNCS.PHASECHK.TRANS64 P0, [R3+URZ+0xb0], R12 ;  /* 0x0000b00c030085a7 */ /* 0x000ea400080010ff */
[----:B--2---:R-:W-:Y:S05]  /*b280*/  @!P0 BRA `(.L_x_181) ;  /* 0xfffffffc00f08947 */ /* 0x004fea000383ffff */
[----:B------:R-:W-:Y:S05]  /*b290*/  BRA `(.L_x_182) ;  /* 0xffffff9c00087947 */ /* 0x000fea000383ffff */
.L_x_99:
[----:B------:R-:W-:Y:S07]  /*b2a0*/  MOV R3, UR7 ;  /* 0x0000000700037c02 */ /* 0x000fee0008000f00 */
.L_x_183:
[----:B-1----:R1:W2:Y:S02]  /*b2b0*/  SYNCS.PHASECHK.TRANS64.TRYWAIT P0, [R3+URZ+0xb8], R12 ;  /* 0x0000b80c030075a7 */ /* 0x0022a400080011ff */
[----:B--2---:R-:W-:Y:S05]  /*b2c0*/  @!P0 NANOSLEEP.SYNCS 0x989680 ;  /* 0x009896800000895d */ /* 0x004fea0003900000 */
[----:B------:R-:W2:Y:S02]  /*b2d0*/  @!P0 SYNCS.PHASECHK.TRANS64 P0, [R3+URZ+0xb8], R12 ;  /* 0x0000b80c030085a7 */ /* 0x000ea400080010ff */
[----:B--2---:R-:W-:Y:S05]  /*b2e0*/  @!P0 BRA `(.L_x_183) ;  /* 0xfffffffc00f08947 */ /* 0x004fea000383ffff */
[----:B------:R-:W-:Y:S05]  /*b2f0*/  BRA `(.L_x_184) ;  /* 0xffffff9c00907947 */ /* 0x000fea000383ffff */
.L_x_101:
[----:B------:R-:W-:-:S07]  /*b300*/  MOV R0, UR7 ;  /* 0x0000000700007c02 */ /* 0x000fce0008000f00 */
.L_x_185:
[----:B-1----:R1:W4:Y:S02]  /*b310*/  SYNCS.PHASECHK.TRANS64.TRYWAIT P0, [R0+URZ+0xa0], R3 ;  /* 0x0000a003000075a7 */ /* 0x00232400080011ff */
[----:B----4-:R-:W-:Y:S05]  /*b320*/  @!P0 NANOSLEEP.SYNCS 0x989680 ;  /* 0x009896800000895d */ /* 0x010fea0003900000 */
[----:B------:R-:W4:Y:S02]  /*b330*/  @!P0 SYNCS.PHASECHK.TRANS64 P0, [R0+URZ+0xa0], R3 ;  /* 0x0000a003000085a7 */ /* 0x000f2400080010ff */
[----:B----4-:R-:W-:Y:S05]  /*b340*/  @!P0 BRA `(.L_x_185) ;  /* 0xfffffffc00f08947 */ /* 0x010fea000383ffff */
[----:B------:R-:W-:Y:S05]  /*b350*/  BRA `(.L_x_186) ;  /* 0xffffffa000007947 */ /* 0x000fea000383ffff */
.L_x_102:
[----:B-1----:R-:W-:-:S07]  /*b360*/  MOV R0, UR7 ;  /* 0x0000000700007c02 */ /* 0x002fce0008000f00 */
.L_x_187:
[----:B-1----:R1:W4:Y:S02]  /*b370*/  SYNCS.PHASECHK.TRANS64.TRYWAIT P0, [R0+URZ+0xa8], R3 ;  /* 0x0000a803000075a7 */ /* 0x00232400080011ff */
[----:B----4-:R-:W-:Y:S05]  /*b380*/  @!P0 NANOSLEEP.SYNCS 0x989680 ;  /* 0x009896800000895d */ /* 0x010fea0003900000 */
[----:B------:R-:W4:Y:S02]  /*b390*/  @!P0 SYNCS.PHASECHK.TRANS64 P0, [R0+URZ+0xa8], R3 ;  /* 0x0000a803000085a7 */ /* 0x000f2400080010ff */
[----:B----4-:R-:W-:Y:S05]  /*b3a0*/  @!P0 BRA `(.L_x_187) ;  /* 0xfffffffc00f08947 */ /* 0x010fea000383ffff */
[----:B------:R-:W-:Y:S05]  /*b3b0*/  BRA `(.L_x_188) ;  /* 0xffffff9c00f07947 */ /* 0x000fea000383ffff */
.L_x_103:
[----:B-1----:R-:W-:-:S07]  /*b3c0*/  MOV R0, UR7 ;  /* 0x0000000700007c02 */ /* 0x002fce0008000f00 */
.L_x_189:
[----:B-1----:R1:W4:Y:S02]  /*b3d0*/  SYNCS.PHASECHK.TRANS64.TRYWAIT P0, [R0+URZ+0xb0], R3 ;  /* 0x0000b003000075a7 */ /* 0x00232400080011ff */
[----:B----4-:R-:W-:Y:S05]  /*b3e0*/  @!P0 NANOSLEEP.SYNCS 0x989680 ;  /* 0x009896800000895d */ /* 0x010fea0003900000 */
[----:B------:R-:W4:Y:S02]  /*b3f0*/  @!P0 SYNCS.PHASECHK.TRANS64 P0, [R0+URZ+0xb0], R3 ;  /* 0x0000b003000085a7 */ /* 0x000f2400080010ff */
[----:B----4-:R-:W-:Y:S05]  /*b400*/  @!P0 BRA `(.L_x_189) ;  /* 0xfffffffc00f08947 */ /* 0x010fea000383ffff */
[----:B------:R-:W-:Y:S05]  /*b410*/  BRA `(.L_x_190) ;  /* 0xffffff9c00e07947 */ /* 0x000fea000383ffff */
.L_x_105:
[----:B-1----:R1:W2:Y:S02]  /*b420*/  SYNCS.PHASECHK.TRANS64.TRYWAIT P0, [R0+URZ+0xd0], R3 ;  /* 0x0000d003000075a7 */ /* 0x0022a400080011ff */
[----:B--2---:R-:W-:Y:S05]  /*b430*/  @!P0 NANOSLEEP.SYNCS 0x989680 ;  /* 0x009896800000895d */ /* 0x004fea0003900000 */
[----:B------:R-:W2:Y:S02]  /*b440*/  @!P0 SYNCS.PHASECHK.TRANS64 P0, [R0+URZ+0xd0], R3 ;  /* 0x0000d003000085a7 */ /* 0x000ea400080010ff */
[----:B--2---:R-:W-:Y:S05]  /*b450*/  @!P0 BRA `(.L_x_105) ;  /* 0xfffffffc00f08947 */ /* 0x004fea000383ffff */
[----:B------:R-:W-:Y:S05]  /*b460*/  BRA `(.L_x_191) ;  /* 0xffffffa000787947 */ /* 0x000fea000383ffff */
.L_x_119:
[----:B-1----:R1:W2:Y:S02]  /*b470*/  SYNCS.PHASECHK.TRANS64.TRYWAIT P0, [R3+URZ+0x80], R0 ;  /* 0x00008000030075a7 */ /* 0x0022a400080011ff */
[----:B--2---:R-:W-:Y:S05]  /*b480*/  @!P0 NANOSLEEP.SYNCS 0x989680 ;  /* 0x009896800000895d */ /* 0x004fea0003900000 */
[----:B------:R-:W2:Y:S02]  /*b490*/  @!P0 SYNCS.PHASECHK.TRANS64 P0, [R3+URZ+0x80], R0 ;  /* 0x00008000030085a7 */ /* 0x000ea400080010ff */
[----:B--2---:R-:W-:Y:S05]  /*b4a0*/  @!P0 BRA `(.L_x_119) ;  /* 0xfffffffc00f08947 */ /* 0x004fea000383ffff */
[----:B------:R-:W-:Y:S05]  /*b4b0*/  BRA `(.L_x_118) ;  /* 0xffffffac00d87947 */ /* 0x000fea000383ffff */
.L_x_122:
[----:B------:R1:W1:Y:S02]  /*b4c0*/  SYNCS.PHASECHK.TRANS64.TRYWAIT P1, [R111+URZ+0xf0], R0 ;  /* 0x0000f0006f0075a7 */ /* 0x00026400080211ff */
[----:B-1----:R-:W-:Y:S05]  /*b4d0*/  @!P1 NANOSLEEP.SYNCS 0x989680 ;  /* 0x009896800000995d */ /* 0x002fea0003900000 */
[----:B------:R-:W1:Y:S02]  /*b4e0*/  @!P1 SYNCS.PHASECHK.TRANS64 P1, [R111+URZ+0xf0], R0 ;  /* 0x0000f0006f0095a7 */ /* 0x000e6400080210ff */
[----:B-1----:R-:W-:Y:S05]  /*b4f0*/  @!P1 BRA `(.L_x_122) ;  /* 0xfffffffc00f09947 */ /* 0x002fea000383ffff */
[----:B------:R-:W-:Y:S05]  /*b500*/  BRA `(.L_x_121) ;  /* 0xffffffb000287947 */ /* 0x000fea000383ffff */
        .weak           $__internal_0_$__cuda_sm10x_tcgen05_guardrail_trap_col_being_dealloced_not_returned_by_alloc
        .type           $__internal_0_$__cuda_sm10x_tcgen05_guardrail_trap_col_being_dealloced_not_returned_by_alloc,@function
        .size           $__internal_0_$__cuda_sm10x_tcgen05_guardrail_trap_col_being_dealloced_not_returned_by_alloc,($__internal_1_$__cuda_sm10x_tcgen05_guardrail_trap_phase_invalid_during_alloc - $__internal_0_$__cuda_sm10x_tcgen05_guardrail_trap_col_being_dealloced_not_returned_by_alloc)
$__internal_0_$__cuda_sm10x_tcgen05_guardrail_trap_col_being_dealloced_not_returned_by_alloc:
[----:B------:R-:W-:Y:S05]  /*b510*/  BPT.TRAP 0x1 ;  /* 0x000000040000795c */ /* 0x000fea0000300000 */
[----:B------:R-:W-:-:S04]  /*b520*/  HFMA2 R3, -RZ, RZ, 0, 0 ;  /* 0x00000000ff037431 */ /* 0x000fc800000001ff */
[----:B------:R-:W-:Y:S05]  /*b530*/  RET.REL.NODEC R2 `(_ZN7cutlass13device_kernelINS_4gemm6kernel13GemmUniversalIN4cute5tupleIJiiiiEEENS1_10collective13CollectiveMmaINS1_35MainloopSm100TmaUmmaWarpSpecializedILi8ELi2ELi4ENS5_IJNS4_1CILi2EEENSA_ILi1EEESC_EEEEENS5_IJNSA_ILi256EEENSA_ILi128EEENSA_ILi64EEEEEENS_10bfloat16_tENS5_IJlSC_lEEESJ_SK_NS4_8TiledMMAINS4_8MMA_AtomIJNS4_26SM100_MMA_F16BF16_2x1SM_SSISJ_SJ_fLi256ELi128ELNS4_4UMMA5MajorE0ELSP_0ELNSO_7ScaleInE0ELSQ_0EEEEEENS4_6LayoutINS5_IJSC_SC_SC_EEENS5_IJNSA_ILi0EEESV_SV_EEEEENS5_IJNS4_10UnderscoreESY_SY_EEEEENS4_18SM100_TMA_2SM_LOADENS4_14ComposedLayoutINS4_7SwizzleILi3ELi4ELi3EEENS4_18smem_ptr_flag_bitsILi16EEENST_INS5_IJNSA_ILi8EEESH_EEENS5_IJSH_SC_EEEEEEEvNS4_8identityES11_S1B_vS1C_EENS_8epilogue10collective18CollectiveEpilogueINS1E_23Sm100TmaWarpSpecializedILi4ELi2ELi32ELb1ELb0EEEJNS5_IJSG_SG_SH_EEENS5_IJNST_ISG_SC_EENST_INSA_ILi32EEESC_EEEEESJ_SK_SJ_SK_NS1E_6fusion15FusionCallbacksIS1I_NS1O_13LinCombEltActINS1E_6thread4GELUESJ_fSJ_fLNS_15FloatRoundStyleE2EEES1J_S1N_JEEENS4_5SM1004TMEM4LOAD26SM100_TMEM_LOAD_32dp32b32xENS4_13SM90_TMA_LOADENS12_INS13_ILi2ELi4ELi3EEES16_NST_INS5_IJS17_S1L_EEENS5_IJS1L_SC_EEEEEEENS4_39AutoVectorizingCopyWithAssumedAlignmentILi128EEENS4_14SM90_TMA_STOREES25_S27_S27_EEEvvEEEEvNT_6ParamsE) ;  /* 0xffffff4802b07950 */ /* 0x000fea0003c3ffff */
        .weak           $__internal_1_$__cuda_sm10x_tcgen05_guardrail_trap_phase_invalid_during_alloc
        .type           $__internal_1_$__cuda_sm10x_tcgen05_guardrail_trap_phase_invalid_during_alloc,@function
        .size           $__internal_1_$__cuda_sm10x_tcgen05_guardrail_trap_phase_invalid_during_alloc,($__internal_2_$__cuda_sm10x_tcgen05_guardrail_trap_unallocated_columns_being_dealloced - $__internal_1_$__cuda_sm10x_tcgen05_guardrail_trap_phase_invalid_during_alloc)
$__internal_1_$__cuda_sm10x_tcgen05_guardrail_trap_phase_invalid_during_alloc:
[----:B------:R-:W-:Y:S05]  /*b540*/  BPT.TRAP 0x1 ;  /* 0x000000040000795c */ /* 0x000fea0000300000 */
[----:B------:R-:W-:-:S04]  /*b550*/  MOV R3, 0x0 ;  /* 0x0000000000037802 */ /* 0x000fc80000000f00 */
[----:B------:R-:W-:Y:S05]  /*b560*/  RET.REL.NODEC R2 `(_ZN7cutlass13device_kernelINS_4gemm6kernel13GemmUniversalIN4cute5tupleIJiiiiEEENS1_10collective13CollectiveMmaINS1_35MainloopSm100TmaUmmaWarpSpecializedILi8ELi2ELi4ENS5_IJNS4_1CILi2EEENSA_ILi1EEESC_EEEEENS5_IJNSA_ILi256EEENSA_ILi128EEENSA_ILi64EEEEEENS_10bfloat16_tENS5_IJlSC_lEEESJ_SK_NS4_8TiledMMAINS4_8MMA_AtomIJNS4_26SM100_MMA_F16BF16_2x1SM_SSISJ_SJ_fLi256ELi128ELNS4_4UMMA5MajorE0ELSP_0ELNSO_7ScaleInE0ELSQ_0EEEEEENS4_6LayoutINS5_IJSC_SC_SC_EEENS5_IJNSA_ILi0EEESV_SV_EEEEENS5_IJNS4_10UnderscoreESY_SY_EEEEENS4_18SM100_TMA_2SM_LOADENS4_14ComposedLayoutINS4_7SwizzleILi3ELi4ELi3EEENS4_18smem_ptr_flag_bitsILi16EEENST_INS5_IJNSA_ILi8EEESH_EEENS5_IJSH_SC_EEEEEEEvNS4_8identityES11_S1B_vS1C_EENS_8epilogue10collective18CollectiveEpilogueINS1E_23Sm100TmaWarpSpecializedILi4ELi2ELi32ELb1ELb0EEEJNS5_IJSG_SG_SH_EEENS5_IJNST_ISG_SC_EENST_INSA_ILi32EEESC_EEEEESJ_SK_SJ_SK_NS1E_6fusion15FusionCallbacksIS1I_NS1O_13LinCombEltActINS1E_6thread4GELUESJ_fSJ_fLNS_15FloatRoundStyleE2EEES1J_S1N_JEEENS4_5SM1004TMEM4LOAD26SM100_TMEM_LOAD_32dp32b32xENS4_13SM90_TMA_LOADENS12_INS13_ILi2ELi4ELi3EEES16_NST_INS5_IJS17_S1L_EEENS5_IJS1L_SC_EEEEEEENS4_39AutoVectorizingCopyWithAssumedAlignmentILi128EEENS4_14SM90_TMA_STOREES25_S27_S27_EEEvvEEEEvNT_6ParamsE) ;  /* 0xffffff4802a47950 */ /* 0x000fea0003c3ffff */
        .weak           $__internal_2_$__cuda_sm10x_tcgen05_guardrail_trap_unallocated_columns_being_dealloced
        .type           $__internal_2_$__cuda_sm10x_tcgen05_guardrail_trap_unallocated_columns_being_dealloced,@function
        .size           $__internal_2_$__cuda_sm10x_tcgen05_guardrail_trap_unallocated_columns_being_dealloced,(.L_x_193 - $__internal_2_$__cuda_sm10x_tcgen05_guardrail_trap_unallocated_columns_being_dealloced)
$__internal_2_$__cuda_sm10x_tcgen05_guardrail_trap_unallocated_columns_being_dealloced:
[----:B------:R-:W-:Y:S05]  /*b570*/  BPT.TRAP 0x1 ;  /* 0x000000040000795c */ /* 0x000fea0000300000 */
[----:B------:R-:W-:-:S04]  /*b580*/  HFMA2 R3, -RZ, RZ, 0, 0 ;  /* 0x00000000ff037431 */ /* 0x000fc800000001ff */
[----:B------:R-:W-:Y:S05]  /*b590*/  RET.REL.NODEC R2 `(_ZN7cutlass13device_kernelINS_4gemm6kernel13GemmUniversalIN4cute5tupleIJiiiiEEENS1_10collective13CollectiveMmaINS1_35MainloopSm100TmaUmmaWarpSpecializedILi8ELi2ELi4ENS5_IJNS4_1CILi2EEENSA_ILi1EEESC_EEEEENS5_IJNSA_ILi256EEENSA_ILi128EEENSA_ILi64EEEEEENS_10bfloat16_tENS5_IJlSC_lEEESJ_SK_NS4_8TiledMMAINS4_8MMA_AtomIJNS4_26SM100_MMA_F16BF16_2x1SM_SSISJ_SJ_fLi256ELi128ELNS4_4UMMA5MajorE0ELSP_0ELNSO_7ScaleInE0ELSQ_0EEEEEENS4_6LayoutINS5_IJSC_SC_SC_EEENS5_IJNSA_ILi0EEESV_SV_EEEEENS5_IJNS4_10UnderscoreESY_SY_EEEEENS4_18SM100_TMA_2SM_LOADENS4_14ComposedLayoutINS4_7SwizzleILi3ELi4ELi3EEENS4_18smem_ptr_flag_bitsILi16EEENST_INS5_IJNSA_ILi8EEESH_EEENS5_IJSH_SC_EEEEEEEvNS4_8identityES11_S1B_vS1C_EENS_8epilogue10collective18CollectiveEpilogueINS1E_23Sm100TmaWarpSpecializedILi4ELi2ELi32ELb1ELb0EEEJNS5_IJSG_SG_SH_EEENS5_IJNST_ISG_SC_EENST_INSA_ILi32EEESC_EEEEESJ_SK_SJ_SK_NS1E_6fusion15FusionCallbacksIS1I_NS1O_13LinCombEltActINS1E_6thread4GELUESJ_fSJ_fLNS_15FloatRoundStyleE2EEES1J_S1N_JEEENS4_5SM1004TMEM4LOAD26SM100_TMEM_LOAD_32dp32b32xENS4_13SM90_TMA_LOADENS12_INS13_ILi2ELi4ELi3EEES16_NST_INS5_IJS17_S1L_EEENS5_IJS1L_SC_EEEEEEENS4_39AutoVectorizingCopyWithAssumedAlignmentILi128EEENS4_14SM90_TMA_STOREES25_S27_S27_EEEvvEEEEvNT_6ParamsE) ;  /* 0xffffff4802987950 */ /* 0x000fea0003c3ffff */
.L_x_192:
[----:B------:R-:W-:-:S00]  /*b5a0*/  BRA `(.L_x_192) ;  /* 0xfffffffc00fc7947 */ /* 0x000fc0000383ffff */
[----:B------:R-:W-:-:S00]  /*b5b0*/  NOP ;  /* 0x0000000000007918 */ /* 0x000fc00000000000 */
        /* <DEDUP_REMOVED lines=12> */
.L_x_193:


//--------------------- .nv.global.init           --------------------------
	.section	.nv.global.init,"aw",@progbits
.nv.global.init:
	.type		$str$27,@object
	.size		$str$27,($str$28 - $str$27)
$str$27:
        /*0000*/ 	.byte	0x28, 0x61, 0x64, 0x64, 0x72, 0x65, 0x73, 0x73, 0x20, 0x26, 0x20, 0x6d, 0x61, 0x73, 0x6b, 0x29
        /*0010*/ 	.byte	0x20, 0x3d, 0x3d, 0x20, 0x30, 0x00
	.type		$str$28,@object
	.size		$str$28,($str$26 - $str$28)
$str$28:
        /*0016*/ 	.byte	0x2f, 0x74, 0x6d, 0x70, 0x2f, 0x63, 0x75, 0x74, 0x6c, 0x61, 0x73, 0x73, 0x5f, 0x73, 0x77, 0x65
        /*0026*/ 	.byte	0x65, 0x70, 0x5f, 0x73, 0x72, 0x63, 0x2f, 0x69, 0x6e, 0x63, 0x6c, 0x75, 0x64, 0x65, 0x2f, 0x63
        /*0036*/ 	.byte	0x75, 0x74, 0x65, 0x2f, 0x70, 0x6f, 0x69, 0x6e, 0x74, 0x65, 0x72, 0x5f, 0x66, 0x6c, 0x61, 0x67
        /*0046*/ 	.byte	0x67, 0x65, 0x64, 0x2e, 0x68, 0x70, 0x70, 0x00
	.type		$str$26,@object
	.size		$str$26,($str$25 - $str$26)
$str$26:
        /*004e*/ 	.byte	0x2f, 0x74, 0x6d, 0x70, 0x2f, 0x63, 0x75, 0x74, 0x6c, 0x61, 0x73, 0x73, 0x5f, 0x73, 0x77, 0x65
        /*005e*/ 	.byte	0x65, 0x70, 0x5f, 0x73, 0x72, 0x63, 0x2f, 0x69, 0x6e, 0x63, 0x6c, 0x75, 0x64, 0x65, 0x2f, 0x63
        /*006e*/ 	.byte	0x75, 0x74, 0x65, 0x2f, 0x61, 0x74, 0x6f, 0x6d, 0x2f, 0x63, 0x6f, 0x70, 0x79, 0x5f, 0x74, 0x72
        /*007e*/ 	.byte	0x61, 0x69, 0x74, 0x73, 0x5f, 0x73, 0x6d, 0x31, 0x30, 0x30, 0x2e, 0x68, 0x70, 0x70, 0x00
	.type		$str$25,@object
	.size		$str$25,(__unnamed_1 - $str$25)
$str$25:
        /*008d*/ 	.byte	0x28, 0x28, 0x75, 0x69, 0x6e, 0x74, 0x33, 0x32, 0x5f, 0x74, 0x28, 0x74, 0x68, 0x72, 0x65, 0x61
        /*009d*/ 	.byte	0x64, 0x49, 0x64, 0x78, 0x2e, 0x78, 0x29, 0x20, 0x2f, 0x20, 0x33, 0x32, 0x29, 0x20, 0x25, 0x20
        /*00ad*/ 	.byte	0x34, 0x29, 0x20, 0x3d, 0x3d, 0x20, 0x28, 0x28, 0x28, 0x74, 0x6d, 0x65, 0x6d, 0x5f, 0x61, 0x64
        /*00bd*/ 	.byte	0x64, 0x72, 0x20, 0x3e, 0x3e, 0x20, 0x31, 0x36, 0x29, 0x20, 0x2f, 0x20, 0x33, 0x32, 0x29, 0x20
        /*00cd*/ 	.byte	0x25, 0x20, 0x34, 0x29, 0x00
	.type		__unnamed_1,@object
	.size		__unnamed_1,(__unnamed_2 - __unnamed_1)
__unnamed_1:
        /*00d2*/ 	.byte	0x61, 0x75, 0x74, 0x6f, 0x20, 0x63, 0x75, 0x74, 0x65, 0x3a, 0x3a, 0x61, 0x73, 0x5f, 0x70, 0x6f
        /* <DEDUP_REMOVED lines=24> */
        /*0262*/ 	.byte	0x34, 0x30, 0x39, 0x36, 0x3e, 0x3e, 0x3e, 0x3e, 0x5d, 0x00
	.type		__unnamed_2,@object
	.size		__unnamed_2,(.L_2 - __unnamed_2)
__unnamed_2:
        /* <DEDUP_REMOVED lines=42> */
        /*050c*/ 	.byte	0x3e, 0x3e, 0x5d, 0x00
.L_2:


//--------------------- .nv.shared._ZN7cutlass13device_kernelINS_4gemm6kernel13GemmUniversalIN4cute5tupleIJiiiiEEENS1_10collective13CollectiveMmaINS1_35MainloopSm100TmaUmmaWarpSpecializedILi8ELi2ELi4ENS5_IJNS4_1CILi2EEENSA_ILi1EEESC_EEEEENS5_IJNSA_ILi256EEENSA_ILi128EEENSA_ILi64EEEEEENS_10bfloat16_tENS5_IJlSC_lEEESJ_SK_NS4_8TiledMMAINS4_8MMA_AtomIJNS4_26SM100_MMA_F16BF16_2x1SM_SSISJ_SJ_fLi256ELi128ELNS4_4UMMA5MajorE0ELSP_0ELNSO_7ScaleInE0ELSQ_0EEEEEENS4_6LayoutINS5_IJSC_SC_SC_EEENS5_IJNSA_ILi0EEESV_SV_EEEEENS5_IJNS4_10UnderscoreESY_SY_EEEEENS4_18SM100_TMA_2SM_LOADENS4_14ComposedLayoutINS4_7SwizzleILi3ELi4ELi3EEENS4_18smem_ptr_flag_bitsILi16EEENST_INS5_IJNSA_ILi8EEESH_EEENS5_IJSH_SC_EEEEEEEvNS4_8identityES11_S1B_vS1C_EENS_8epilogue10collective18CollectiveEpilogueINS1E_23Sm100TmaWarpSpecializedILi4ELi2ELi32ELb1ELb0EEEJNS5_IJSG_SG_SH_EEENS5_IJNST_ISG_SC_EENST_INSA_ILi32EEESC_EEEEESJ_SK_SJ_SK_NS1E_6fusion15FusionCallbacksIS1I_NS1O_13LinCombEltActINS1E_6thread4GELUESJ_fSJ_fLNS_15FloatRoundStyleE2EEES1J_S1N_JEEENS4_5SM1004TMEM4LOAD26SM100_TMEM_LOAD_32dp32b32xENS4_13SM90_TMA_LOADENS12_INS13_ILi2ELi4ELi3EEES16_NST_INS5_IJS17_S1L_EEENS5_IJS1L_SC_EEEEEEENS4_39AutoVectorizingCopyWithAssumedAlignmentILi128EEENS4_14SM90_TMA_STOREES25_S27_S27_EEEvvEEEEvNT_6ParamsE --------------------------
	.section	.nv.shared._ZN7cutlass13device_kernelINS_4gemm6kernel13GemmUniversalIN4cute5tupleIJiiiiEEENS1_10collective13CollectiveMmaINS1_35MainloopSm100TmaUmmaWarpSpecializedILi8ELi2ELi4ENS5_IJNS4_1CILi2EEENSA_ILi1EEESC_EEEEENS5_IJNSA_ILi256EEENSA_ILi128EEENSA_ILi64EEEEEENS_10bfloat16_tENS5_IJlSC_lEEESJ_SK_NS4_8TiledMMAINS4_8MMA_AtomIJNS4_26SM100_MMA_F16BF16_2x1SM_SSISJ_SJ_fLi256ELi128ELNS4_4UMMA5MajorE0ELSP_0ELNSO_7ScaleInE0ELSQ_0EEEEEENS4_6LayoutINS5_IJSC_SC_SC_EEENS5_IJNSA_ILi0EEESV_SV_EEEEENS5_IJNS4_10UnderscoreESY_SY_EEEEENS4_18SM100_TMA_2SM_LOADENS4_14ComposedLayoutINS4_7SwizzleILi3ELi4ELi3EEENS4_18smem_ptr_flag_bitsILi16EEENST_INS5_IJNSA_ILi8EEESH_EEENS5_IJSH_SC_EEEEEEEvNS4_8identityES11_S1B_vS1C_EENS_8epilogue10collective18CollectiveEpilogueINS1E_23Sm100TmaWarpSpecializedILi4ELi2ELi32ELb1ELb0EEEJNS5_IJSG_SG_SH_EEENS5_IJNST_ISG_SC_EENST_INSA_ILi32EEESC_EEEEESJ_SK_SJ_SK_NS1E_6fusion15FusionCallbacksIS1I_NS1O_13LinCombEltActINS1E_6thread4GELUESJ_fSJ_fLNS_15FloatRoundStyleE2EEES1J_S1N_JEEENS4_5SM1004TMEM4LOAD26SM100_TMEM_LOAD_32dp32b32xENS4_13SM90_TMA_LOADENS12_INS13_ILi2ELi4ELi3EEES16_NST_INS5_IJS17_S1L_EEENS5_IJS1L_SC_EEEEEEENS4_39AutoVectorizingCopyWithAssumedAlignmentILi128EEENS4_14SM90_TMA_STOREES25_S27_S27_EEEvvEEEEvNT_6ParamsE,"aw",@nobits
	.sectionflags	@""
	.align	16
	.zero		1024


//--------------------- .nv.shared.reserved.0     --------------------------
	.section	.nv.shared.reserved.0,"aw",@nobits
	.weak		__nv_reservedSMEM_offset_0_alias
	.size		__nv_reservedSMEM_offset_0_alias, 0, 64
	.other		__nv_reservedSMEM_offset_0_alias,@"STO_CUDA_RESERVED_SHARED STV_DEFAULT"
__nv_reservedSMEM_offset_0_alias:
	.zero		0
.nv.shared.reserved.0:
	.zero		64
	.weak		__nv_reservedSMEM_tcgen05_partition
	.type		__nv_reservedSMEM_tcgen05_partition,@object
	.size		__nv_reservedSMEM_tcgen05_partition,(.L_0 - __nv_reservedSMEM_tcgen05_partition)
__nv_reservedSMEM_tcgen05_partition:
	.zero		32
.L_0:


//--------------------- .nv.global                --------------------------
	.section	.nv.global,"aw",@nobits
.nv.global:
	.type		_ZN39_INTERNAL_9d49621f_4_k_cu_5265972b_27874cute1_E,@object
	.size		_ZN39_INTERNAL_9d49621f_4_k_cu_5265972b_27874cute1_E,(_ZN39_INTERNAL_9d49621f_4_k_cu_5265972b_27874cuda3std3__45__cpo6cbeginE - _ZN39_INTERNAL_9d49621f_4_k_cu_5265972b_27874cute1_E)
_ZN39_INTERNAL_9d49621f_4_k_cu_5265972b_27874cute1_E:
	.zero		1
	.type		_ZN39_INTERNAL_9d49621f_4_k_cu_5265972b_27874cuda3std3__45__cpo6cbeginE,@object
	.size		_ZN39_INTERNAL_9d49621f_4_k_cu_5265972b_27874cuda3std3__45__cpo6cbeginE,(_ZN39_INTERNAL_9d49621f_4_k_cu_5265972b_27874cuda3std3__48in_placeE - _ZN39_INTERNAL_9d49621f_4_k_cu_5265972b_27874cuda3std3__45__cpo6cbeginE)
_ZN39_INTERNAL_9d49621f_4_k_cu_5265972b_27874cuda3std3__45__cpo6cbeginE:
	.zero		1
	.type		_ZN39_INTERNAL_9d49621f_4_k_cu_5265972b_27874cuda3std3__48in_placeE,@object
	.size		_ZN39_INTERNAL_9d49621f_4_k_cu_5265972b_27874cuda3std3__48in_placeE,(_ZN39_INTERNAL_9d49621f_4_k_cu_5265972b_27874cuda3std6ranges3__45__cpo9iter_moveE - _ZN39_INTERNAL_9d49621f_4_k_cu_5265972b_27874cuda3std3__48in_placeE)
_ZN39_INTERNAL_9d49621f_4_k_cu_5265972b_27874cuda3std3__48in_placeE:
	.zero		1
	.type		_ZN39_INTERNAL_9d49621f_4_k_cu_5265972b_27874cuda3std6ranges3__45__cpo9iter_moveE,@object
	.size		_ZN39_INTERNAL_9d49621f_4_k_cu_5265972b_27874cuda3std6ranges3__45__cpo9iter_moveE,(_ZN39_INTERNAL_9d49621f_4_k_cu_5265972b_27874cuda3std3__45__cpo5beginE - _ZN39_INTERNAL_9d49621f_4_k_cu_5265972b_27874cuda3std6ranges3__45__cpo9iter_moveE)
_ZN39_INTERNAL_9d49621f_4_k_cu_5265972b_27874cuda3std6ranges3__45__cpo9iter_moveE:
	.zero		1
	.type		_ZN39_INTERNAL_9d49621f_4_k_cu_5265972b_27874cuda3std3__45__cpo5beginE,@object
	.size		_ZN39_INTERNAL_9d49621f_4_k_cu_5265972b_27874cuda3std3__45__cpo5beginE,(_ZN39_INTERNAL_9d49621f_4_k_cu_5265972b_27874cuda3std3__441_GLOBAL__N__9d49621f_4_k_cu_5265972b_27876ignoreE - _ZN39_INTERNAL_9d49621f_4_k_cu_5265972b_27874cuda3std3__45__cpo5beginE)
_ZN39_INTERNAL_9d49621f_4_k_cu_5265972b_27874cuda3std3__45__cpo5beginE:
	.zero		1
	.type		_ZN39_INTERNAL_9d49621f_4_k_cu_5265972b_27874cuda3std3__441_GLOBAL__N__9d49621f_4_k_cu_5265972b_27876ignoreE,@object
	.size		_ZN39_INTERNAL_9d49621f_4_k_cu_5265972b_27874cuda3std3__441_GLOBAL__N__9d49621f_4_k_cu_5265972b_27876ignoreE,(_ZN39_INTERNAL_9d49621f_4_k_cu_5265972b_27874cute7productE - _ZN39_INTERNAL_9d49621f_4_k_cu_5265972b_27874cuda3std3__441_GLOBAL__N__9d49621f_4_k_cu_5265972b_27876ignoreE)
_ZN39_INTERNAL_9d49621f_4_k_cu_5265972b_27874cuda3std3__441_GLOBAL__N__9d49621f_4_k_cu_5265972b_27876ignoreE:
	.zero		1
	.type		_ZN39_INTERNAL_9d49621f_4_k_cu_5265972b_27874cute7productE,@object
	.size		_ZN39_INTERNAL_9d49621f_4_k_cu_5265972b_27874cute7productE,(_ZN39_INTERNAL_9d49621f_4_k_cu_5265972b_27874cuda3std3__45__cpo3endE - _ZN39_INTERNAL_9d49621f_4_k_cu_5265972b_27874cute7productE)
_ZN39_INTERNAL_9d49621f_4_k_cu_5265972b_27874cute7productE:
	.zero		1
	.type		_ZN39_INTERNAL_9d49621f_4_k_cu_5265972b_27874cuda3std3__45__cpo3endE,@object
	.size		_ZN39_INTERNAL_9d49621f_4_k_cu_5265972b_27874cuda3std3__45__cpo3endE,(_ZN39_INTERNAL_9d49621f_4_k_cu_5265972b_27874cuda3std3__419piecewise_constructE - _ZN39_INTERNAL_9d49621f_4_k_cu_5265972b_27874cuda3std3__45__cpo3endE)
_ZN39_INTERNAL_9d49621f_4_k_cu_5265972b_27874cuda3std3__45__cpo3endE:
	.zero		1
	.type		_ZN39_INTERNAL_9d49621f_4_k_cu_5265972b_27874cuda3std3__419piecewise_constructE,@object
	.size		_ZN39_INTERNAL_9d49621f_4_k_cu_5265972b_27874cuda3std3__419piecewise_constructE,(_ZN39_INTERNAL_9d49621f_4_k_cu_5265972b_27874cuda3std3__45__cpo4cendE - _ZN39_INTERNAL_9d49621f_4_k_cu_5265972b_27874cuda3std3__419piecewise_constructE)
_ZN39_INTERNAL_9d49621f_4_k_cu_5265972b_27874cuda3std3__419piecewise_constructE:
	.zero		1
	.type		_ZN39_INTERNAL_9d49621f_4_k_cu_5265972b_27874cuda3std3__45__cpo4cendE,@object
	.size		_ZN39_INTERNAL_9d49621f_4_k_cu_5265972b_27874cuda3std3__45__cpo4cendE,(_ZN39_INTERNAL_9d49621f_4_k_cu_5265972b_27874cuda3std6ranges3__45__cpo4swapE - _ZN39_INTERNAL_9d49621f_4_k_cu_5265972b_27874cuda3std3__45__cpo4cendE)
_ZN39_INTERNAL_9d49621f_4_k_cu_5265972b_27874cuda3std3__45__cpo4cendE:
	.zero		1
	.type		_ZN39_INTERNAL_9d49621f_4_k_cu_5265972b_27874cuda3std6ranges3__45__cpo4swapE,@object
	.size		_ZN39_INTERNAL_9d49621f_4_k_cu_5265972b_27874cuda3std6ranges3__45__cpo4swapE,(.L_10 - _ZN39_INTERNAL_9d49621f_4_k_cu_5265972b_27874cuda3std6ranges3__45__cpo4swapE)
_ZN39_INTERNAL_9d49621f_4_k_cu_5265972b_27874cuda3std6ranges3__45__cpo4swapE:
	.zero		1
.L_10:


//--------------------- .nv.constant0._ZN7cutlass13device_kernelINS_4gemm6kernel13GemmUniversalIN4cute5tupleIJiiiiEEENS1_10collective13CollectiveMmaINS1_35MainloopSm100TmaUmmaWarpSpecializedILi8ELi2ELi4ENS5_IJNS4_1CILi2EEENSA_ILi1EEESC_EEEEENS5_IJNSA_ILi256EEENSA_ILi128EEENSA_ILi64EEEEEENS_10bfloat16_tENS5_IJlSC_lEEESJ_SK_NS4_8TiledMMAINS4_8MMA_AtomIJNS4_26SM100_MMA_F16BF16_2x1SM_SSISJ_SJ_fLi256ELi128ELNS4_4UMMA5MajorE0ELSP_0ELNSO_7ScaleInE0ELSQ_0EEEEEENS4_6LayoutINS5_IJSC_SC_SC_EEENS5_IJNSA_ILi0EEESV_SV_EEEEENS5_IJNS4_10UnderscoreESY_SY_EEEEENS4_18SM100_TMA_2SM_LOADENS4_14ComposedLayoutINS4_7SwizzleILi3ELi4ELi3EEENS4_18smem_ptr_flag_bitsILi16EEENST_INS5_IJNSA_ILi8EEESH_EEENS5_IJSH_SC_EEEEEEEvNS4_8identityES11_S1B_vS1C_EENS_8epilogue10collective18CollectiveEpilogueINS1E_23Sm100TmaWarpSpecializedILi4ELi2ELi32ELb1ELb0EEEJNS5_IJSG_SG_SH_EEENS5_IJNST_ISG_SC_EENST_INSA_ILi32EEESC_EEEEESJ_SK_SJ_SK_NS1E_6fusion15FusionCallbacksIS1I_NS1O_13LinCombEltActINS1E_6thread4GELUESJ_fSJ_fLNS_15FloatRoundStyleE2EEES1J_S1N_JEEENS4_5SM1004TMEM4LOAD26SM100_TMEM_LOAD_32dp32b32xENS4_13SM90_TMA_LOADENS12_INS13_ILi2ELi4ELi3EEES16_NST_INS5_IJS17_S1L_EEENS5_IJS1L_SC_EEEEEEENS4_39AutoVectorizingCopyWithAssumedAlignmentILi128EEENS4_14SM90_TMA_STOREES25_S27_S27_EEEvvEEEEvNT_6ParamsE --------------------------
	.section	.nv.constant0._ZN7cutlass13device_kernelINS_4gemm6kernel13GemmUniversalIN4cute5tupleIJiiiiEEENS1_10collective13CollectiveMmaINS1_35MainloopSm100TmaUmmaWarpSpecializedILi8ELi2ELi4ENS5_IJNS4_1CILi2EEENSA_ILi1EEESC_EEEEENS5_IJNSA_ILi256EEENSA_ILi128EEENSA_ILi64EEEEEENS_10bfloat16_tENS5_IJlSC_lEEESJ_SK_NS4_8TiledMMAINS4_8MMA_AtomIJNS4_26SM100_MMA_F16BF16_2x1SM_SSISJ_SJ_fLi256ELi128ELNS4_4UMMA5MajorE0ELSP_0ELNSO_7ScaleInE0ELSQ_0EEEEEENS4_6LayoutINS5_IJSC_SC_SC_EEENS5_IJNSA_ILi0EEESV_SV_EEEEENS5_IJNS4_10UnderscoreESY_SY_EEEEENS4_18SM100_TMA_2SM_LOADENS4_14ComposedLayoutINS4_7SwizzleILi3ELi4ELi3EEENS4_18smem_ptr_flag_bitsILi16EEENST_INS5_IJNSA_ILi8EEESH_EEENS5_IJSH_SC_EEEEEEEvNS4_8identityES11_S1B_vS1C_EENS_8epilogue10collective18CollectiveEpilogueINS1E_23Sm100TmaWarpSpecializedILi4ELi2ELi32ELb1ELb0EEEJNS5_IJSG_SG_SH_EEENS5_IJNST_ISG_SC_EENST_INSA_ILi32EEESC_EEEEESJ_SK_SJ_SK_NS1E_6fusion15FusionCallbacksIS1I_NS1O_13LinCombEltActINS1E_6thread4GELUESJ_fSJ_fLNS_15FloatRoundStyleE2EEES1J_S1N_JEEENS4_5SM1004TMEM4LOAD26SM100_TMEM_LOAD_32dp32b32xENS4_13SM90_TMA_LOADENS12_INS13_ILi2ELi4ELi3EEES16_NST_INS5_IJS17_S1L_EEENS5_IJS1L_SC_EEEEEEENS4_39AutoVectorizingCopyWithAssumedAlignmentILi128EEENS4_14SM90_TMA_STOREES25_S27_S27_EEEvvEEEEvNT_6ParamsE,"a",@progbits
	.sectionflags	@""
	.align	4
.nv.constant0._ZN7cutlass13device_kernelINS_4gemm6kernel13GemmUniversalIN4cute5tupleIJiiiiEEENS1_10collective13CollectiveMmaINS1_35MainloopSm100TmaUmmaWarpSpecializedILi8ELi2ELi4ENS5_IJNS4_1CILi2EEENSA_ILi1EEESC_EEEEENS5_IJNSA_ILi256EEENSA_ILi128EEENSA_ILi64EEEEEENS_10bfloat16_tENS5_IJlSC_lEEESJ_SK_NS4_8TiledMMAINS4_8MMA_AtomIJNS4_26SM100_MMA_F16BF16_2x1SM_SSISJ_SJ_fLi256ELi128ELNS4_4UMMA5MajorE0ELSP_0ELNSO_7ScaleInE0ELSQ_0EEEEEENS4_6LayoutINS5_IJSC_SC_SC_EEENS5_IJNSA_ILi0EEESV_SV_EEEEENS5_IJNS4_10UnderscoreESY_SY_EEEEENS4_18SM100_TMA_2SM_LOADENS4_14ComposedLayoutINS4_7SwizzleILi3ELi4ELi3EEENS4_18smem_ptr_flag_bitsILi16EEENST_INS5_IJNSA_ILi8EEESH_EEENS5_IJSH_SC_EEEEEEEvNS4_8identityES11_S1B_vS1C_EENS_8epilogue10collective18CollectiveEpilogueINS1E_23Sm100TmaWarpSpecializedILi4ELi2ELi32ELb1ELb0EEEJNS5_IJSG_SG_SH_EEENS5_IJNST_ISG_SC_EENST_INSA_ILi32EEESC_EEEEESJ_SK_SJ_SK_NS1E_6fusion15FusionCallbacksIS1I_NS1O_13LinCombEltActINS1E_6thread4GELUESJ_fSJ_fLNS_15FloatRoundStyleE2EEES1J_S1N_JEEENS4_5SM1004TMEM4LOAD26SM100_TMEM_LOAD_32dp32b32xENS4_13SM90_TMA_LOADENS12_INS13_ILi2ELi4ELi3EEES16_NST_INS5_IJS17_S1L_EEENS5_IJS1L_SC_EEEEEEENS4_39AutoVectorizingCopyWithAssumedAlignmentILi128EEENS4_14SM90_TMA_STOREES25_S27_S27_EEEvvEEEEvNT_6ParamsE:
	.zero		2944


//--------------------- SYMBOLS --------------------------

	.type		.nv.reservedSmem.offset0,@object
	.size		.nv.reservedSmem.offset0,0x4
	.type		.nv.reservedSmem.cap,@object
	.size		.nv.reservedSmem.cap,0x4
	.type		__assertfail,@function
